//
// Generated by NVIDIA NVVM Compiler
//
// Compiler Build ID: CL-36424714
// Cuda compilation tools, release 13.0, V13.0.88
// Based on NVVM 20.0.0
//

.version 9.0
.target sm_100
.address_size 64

	// .globl	_Z13initializeRNGP17curandStateXORWOWi
.global .align 4 .b8 precalc_xorwow_matrix[102400];
.global .align 4 .b8 precalc_xorwow_offset_matrix[102400];
.global .align 4 .b8 mrg32k3aM1[2304];
.global .align 4 .b8 mrg32k3aM2[2304];
.global .align 4 .b8 mrg32k3aM1SubSeq[2016];
.global .align 4 .b8 mrg32k3aM2SubSeq[2016];
.global .align 4 .b8 mrg32k3aM1Seq[2304];
.global .align 4 .b8 mrg32k3aM2Seq[2304];
.const .align 8 .b8 __cr_lgamma_table[72];
.global .align 1 .b8 _ZN34_INTERNAL_45be876f_4_k_cu_9a80f6024cuda3std3__45__cpo5beginE[1];
.global .align 1 .b8 _ZN34_INTERNAL_45be876f_4_k_cu_9a80f6024cuda3std3__45__cpo3endE[1];
.global .align 1 .b8 _ZN34_INTERNAL_45be876f_4_k_cu_9a80f6024cuda3std3__45__cpo6cbeginE[1];
.global .align 1 .b8 _ZN34_INTERNAL_45be876f_4_k_cu_9a80f6024cuda3std3__45__cpo4cendE[1];
.global .align 1 .b8 _ZN34_INTERNAL_45be876f_4_k_cu_9a80f6024cuda3std3__45__cpo6rbeginE[1];
.global .align 1 .b8 _ZN34_INTERNAL_45be876f_4_k_cu_9a80f6024cuda3std3__45__cpo4rendE[1];
.global .align 1 .b8 _ZN34_INTERNAL_45be876f_4_k_cu_9a80f6024cuda3std3__45__cpo7crbeginE[1];
.global .align 1 .b8 _ZN34_INTERNAL_45be876f_4_k_cu_9a80f6024cuda3std3__45__cpo5crendE[1];
.global .align 1 .b8 _ZN34_INTERNAL_45be876f_4_k_cu_9a80f6024cuda3std3__436_GLOBAL__N__45be876f_4_k_cu_9a80f6026ignoreE[1];
.global .align 1 .b8 _ZN34_INTERNAL_45be876f_4_k_cu_9a80f6024cuda3std3__419piecewise_constructE[1];
.global .align 1 .b8 _ZN34_INTERNAL_45be876f_4_k_cu_9a80f6024cuda3std3__48in_placeE[1];
.global .align 1 .b8 _ZN34_INTERNAL_45be876f_4_k_cu_9a80f6024cuda3std3__420unreachable_sentinelE[1];
.global .align 1 .b8 _ZN34_INTERNAL_45be876f_4_k_cu_9a80f6024cuda3std3__47nulloptE[1];
.global .align 1 .b8 _ZN34_INTERNAL_45be876f_4_k_cu_9a80f6024cuda3std3__48unexpectE[1];
.global .align 1 .b8 _ZN34_INTERNAL_45be876f_4_k_cu_9a80f6024cuda3std6ranges3__45__cpo4swapE[1];
.global .align 1 .b8 _ZN34_INTERNAL_45be876f_4_k_cu_9a80f6024cuda3std6ranges3__45__cpo9iter_moveE[1];
.global .align 1 .b8 _ZN34_INTERNAL_45be876f_4_k_cu_9a80f6024cuda3std6ranges3__45__cpo5beginE[1];
.global .align 1 .b8 _ZN34_INTERNAL_45be876f_4_k_cu_9a80f6024cuda3std6ranges3__45__cpo3endE[1];
.global .align 1 .b8 _ZN34_INTERNAL_45be876f_4_k_cu_9a80f6024cuda3std6ranges3__45__cpo6cbeginE[1];
.global .align 1 .b8 _ZN34_INTERNAL_45be876f_4_k_cu_9a80f6024cuda3std6ranges3__45__cpo4cendE[1];
.global .align 1 .b8 _ZN34_INTERNAL_45be876f_4_k_cu_9a80f6024cuda3std6ranges3__45__cpo7advanceE[1];
.global .align 1 .b8 _ZN34_INTERNAL_45be876f_4_k_cu_9a80f6024cuda3std6ranges3__45__cpo9iter_swapE[1];
.global .align 1 .b8 _ZN34_INTERNAL_45be876f_4_k_cu_9a80f6024cuda3std6ranges3__45__cpo4nextE[1];
.global .align 1 .b8 _ZN34_INTERNAL_45be876f_4_k_cu_9a80f6024cuda3std6ranges3__45__cpo4prevE[1];
.global .align 1 .b8 _ZN34_INTERNAL_45be876f_4_k_cu_9a80f6024cuda3std6ranges3__45__cpo4dataE[1];
.global .align 1 .b8 _ZN34_INTERNAL_45be876f_4_k_cu_9a80f6024cuda3std6ranges3__45__cpo5cdataE[1];
.global .align 1 .b8 _ZN34_INTERNAL_45be876f_4_k_cu_9a80f6024cuda3std6ranges3__45__cpo4sizeE[1];
.global .align 1 .b8 _ZN34_INTERNAL_45be876f_4_k_cu_9a80f6024cuda3std6ranges3__45__cpo5ssizeE[1];
.global .align 1 .b8 _ZN34_INTERNAL_45be876f_4_k_cu_9a80f6024cuda3std6ranges3__45__cpo8distanceE[1];
.global .align 1 .b8 _ZN34_INTERNAL_45be876f_4_k_cu_9a80f6026thrust24THRUST_300001_SM_1000_NS8cuda_cub3parE[1];
.global .align 1 .b8 _ZN34_INTERNAL_45be876f_4_k_cu_9a80f6026thrust24THRUST_300001_SM_1000_NS8cuda_cub10par_nosyncE[1];
.global .align 1 .b8 _ZN34_INTERNAL_45be876f_4_k_cu_9a80f6026thrust24THRUST_300001_SM_1000_NS6system6detail10sequential3seqE[1];
.global .align 1 .b8 _ZN34_INTERNAL_45be876f_4_k_cu_9a80f6026thrust24THRUST_300001_SM_1000_NS12placeholders2_1E[1];
.global .align 1 .b8 _ZN34_INTERNAL_45be876f_4_k_cu_9a80f6026thrust24THRUST_300001_SM_1000_NS12placeholders2_2E[1];
.global .align 1 .b8 _ZN34_INTERNAL_45be876f_4_k_cu_9a80f6026thrust24THRUST_300001_SM_1000_NS12placeholders2_3E[1];
.global .align 1 .b8 _ZN34_INTERNAL_45be876f_4_k_cu_9a80f6026thrust24THRUST_300001_SM_1000_NS12placeholders2_4E[1];
.global .align 1 .b8 _ZN34_INTERNAL_45be876f_4_k_cu_9a80f6026thrust24THRUST_300001_SM_1000_NS12placeholders2_5E[1];
.global .align 1 .b8 _ZN34_INTERNAL_45be876f_4_k_cu_9a80f6026thrust24THRUST_300001_SM_1000_NS12placeholders2_6E[1];
.global .align 1 .b8 _ZN34_INTERNAL_45be876f_4_k_cu_9a80f6026thrust24THRUST_300001_SM_1000_NS12placeholders2_7E[1];
.global .align 1 .b8 _ZN34_INTERNAL_45be876f_4_k_cu_9a80f6026thrust24THRUST_300001_SM_1000_NS12placeholders2_8E[1];
.global .align 1 .b8 _ZN34_INTERNAL_45be876f_4_k_cu_9a80f6026thrust24THRUST_300001_SM_1000_NS12placeholders2_9E[1];
.global .align 1 .b8 _ZN34_INTERNAL_45be876f_4_k_cu_9a80f6026thrust24THRUST_300001_SM_1000_NS12placeholders3_10E[1];
.global .align 1 .b8 _ZN34_INTERNAL_45be876f_4_k_cu_9a80f6026thrust24THRUST_300001_SM_1000_NS3seqE[1];

.visible .entry _Z13initializeRNGP17curandStateXORWOWi(
	.param .u64 .ptr .align 1 _Z13initializeRNGP17curandStateXORWOWi_param_0,
	.param .u32 _Z13initializeRNGP17curandStateXORWOWi_param_1
)
{
	.reg .pred 	%p<25>;
	.reg .b32 	%r<407>;
	.reg .b64 	%rd<18>;

	ld.param.u64 	%rd8, [_Z13initializeRNGP17curandStateXORWOWi_param_0];
	ld.param.u32 	%r183, [_Z13initializeRNGP17curandStateXORWOWi_param_1];
	mov.u32 	%r184, %tid.x;
	mov.u32 	%r185, %ctaid.x;
	mov.u32 	%r186, %ntid.x;
	mad.lo.s32 	%r1, %r185, %r186, %r184;
	setp.ge.s32 	%p1, %r1, %r183;
	@%p1 bra 	$L__BB0_44;
	cvta.to.global.u64 	%rd9, %rd8;
	cvt.s64.s32 	%rd17, %r1;
	mul.wide.s32 	%rd10, %r1, 48;
	add.s64 	%rd2, %rd9, %rd10;
	mov.b32 	%r187, 1593684748;
	mov.b32 	%r188, 832094735;
	st.global.v2.u32 	[%rd2], {%r188, %r187};
	mov.b32 	%r189, -123459836;
	mov.b32 	%r190, 1111207954;
	st.global.v2.u32 	[%rd2+8], {%r190, %r189};
	mov.b32 	%r191, 1476011280;
	mov.b32 	%r192, -589760388;
	st.global.v2.u32 	[%rd2+16], {%r192, %r191};
	setp.eq.s32 	%p2, %r1, 0;
	@%p2 bra 	$L__BB0_43;
	mov.b32 	%r313, 0;
	mov.u64 	%rd12, precalc_xorwow_matrix;
$L__BB0_3:
	and.b64  	%rd4, %rd17, 3;
	setp.eq.s64 	%p3, %rd4, 0;
	@%p3 bra 	$L__BB0_42;
	mul.wide.u32 	%rd11, %r313, 3200;
	add.s64 	%rd5, %rd12, %rd11;
	cvt.u32.u64 	%r3, %rd4;
	mov.b32 	%r314, 0;
$L__BB0_5:
	mov.b32 	%r327, 0;
	mov.u32 	%r328, %r327;
	mov.u32 	%r329, %r327;
	mov.u32 	%r330, %r327;
	mov.u32 	%r331, %r327;
	mov.u32 	%r320, %r327;
$L__BB0_6:
	mul.wide.u32 	%rd13, %r320, 4;
	add.s64 	%rd14, %rd2, %rd13;
	ld.global.u32 	%r11, [%rd14+4];
	shl.b32 	%r12, %r320, 5;
	mov.b32 	%r326, 0;
$L__BB0_7:
	.pragma "nounroll";
	shr.u32 	%r197, %r11, %r326;
	and.b32  	%r198, %r197, 1;
	setp.eq.b32 	%p4, %r198, 1;
	not.pred 	%p5, %p4;
	add.s32 	%r199, %r12, %r326;
	mul.lo.s32 	%r200, %r199, 5;
	mul.wide.u32 	%rd15, %r200, 4;
	add.s64 	%rd6, %rd5, %rd15;
	@%p5 bra 	$L__BB0_9;
	ld.global.u32 	%r201, [%rd6];
	xor.b32  	%r331, %r331, %r201;
	ld.global.u32 	%r202, [%rd6+4];
	xor.b32  	%r330, %r330, %r202;
	ld.global.u32 	%r203, [%rd6+8];
	xor.b32  	%r329, %r329, %r203;
	ld.global.u32 	%r204, [%rd6+12];
	xor.b32  	%r328, %r328, %r204;
	ld.global.u32 	%r205, [%rd6+16];
	xor.b32  	%r327, %r327, %r205;
$L__BB0_9:
	and.b32  	%r207, %r197, 2;
	setp.eq.s32 	%p6, %r207, 0;
	@%p6 bra 	$L__BB0_11;
	ld.global.u32 	%r208, [%rd6+20];
	xor.b32  	%r331, %r331, %r208;
	ld.global.u32 	%r209, [%rd6+24];
	xor.b32  	%r330, %r330, %r209;
	ld.global.u32 	%r210, [%rd6+28];
	xor.b32  	%r329, %r329, %r210;
	ld.global.u32 	%r211, [%rd6+32];
	xor.b32  	%r328, %r328, %r211;
	ld.global.u32 	%r212, [%rd6+36];
	xor.b32  	%r327, %r327, %r212;
$L__BB0_11:
	and.b32  	%r214, %r197, 4;
	setp.eq.s32 	%p7, %r214, 0;
	@%p7 bra 	$L__BB0_13;
	ld.global.u32 	%r215, [%rd6+40];
	xor.b32  	%r331, %r331, %r215;
	ld.global.u32 	%r216, [%rd6+44];
	xor.b32  	%r330, %r330, %r216;
	ld.global.u32 	%r217, [%rd6+48];
	xor.b32  	%r329, %r329, %r217;
	ld.global.u32 	%r218, [%rd6+52];
	xor.b32  	%r328, %r328, %r218;
	ld.global.u32 	%r219, [%rd6+56];
	xor.b32  	%r327, %r327, %r219;
$L__BB0_13:
	and.b32  	%r221, %r197, 8;
	setp.eq.s32 	%p8, %r221, 0;
	@%p8 bra 	$L__BB0_15;
	ld.global.u32 	%r222, [%rd6+60];
	xor.b32  	%r331, %r331, %r222;
	ld.global.u32 	%r223, [%rd6+64];
	xor.b32  	%r330, %r330, %r223;
	ld.global.u32 	%r224, [%rd6+68];
	xor.b32  	%r329, %r329, %r224;
	ld.global.u32 	%r225, [%rd6+72];
	xor.b32  	%r328, %r328, %r225;
	ld.global.u32 	%r226, [%rd6+76];
	xor.b32  	%r327, %r327, %r226;
$L__BB0_15:
	and.b32  	%r228, %r197, 16;
	setp.eq.s32 	%p9, %r228, 0;
	@%p9 bra 	$L__BB0_17;
	ld.global.u32 	%r229, [%rd6+80];
	xor.b32  	%r331, %r331, %r229;
	ld.global.u32 	%r230, [%rd6+84];
	xor.b32  	%r330, %r330, %r230;
	ld.global.u32 	%r231, [%rd6+88];
	xor.b32  	%r329, %r329, %r231;
	ld.global.u32 	%r232, [%rd6+92];
	xor.b32  	%r328, %r328, %r232;
	ld.global.u32 	%r233, [%rd6+96];
	xor.b32  	%r327, %r327, %r233;
$L__BB0_17:
	and.b32  	%r235, %r197, 32;
	setp.eq.s32 	%p10, %r235, 0;
	@%p10 bra 	$L__BB0_19;
	ld.global.u32 	%r236, [%rd6+100];
	xor.b32  	%r331, %r331, %r236;
	ld.global.u32 	%r237, [%rd6+104];
	xor.b32  	%r330, %r330, %r237;
	ld.global.u32 	%r238, [%rd6+108];
	xor.b32  	%r329, %r329, %r238;
	ld.global.u32 	%r239, [%rd6+112];
	xor.b32  	%r328, %r328, %r239;
	ld.global.u32 	%r240, [%rd6+116];
	xor.b32  	%r327, %r327, %r240;
$L__BB0_19:
	and.b32  	%r242, %r197, 64;
	setp.eq.s32 	%p11, %r242, 0;
	@%p11 bra 	$L__BB0_21;
	ld.global.u32 	%r243, [%rd6+120];
	xor.b32  	%r331, %r331, %r243;
	ld.global.u32 	%r244, [%rd6+124];
	xor.b32  	%r330, %r330, %r244;
	ld.global.u32 	%r245, [%rd6+128];
	xor.b32  	%r329, %r329, %r245;
	ld.global.u32 	%r246, [%rd6+132];
	xor.b32  	%r328, %r328, %r246;
	ld.global.u32 	%r247, [%rd6+136];
	xor.b32  	%r327, %r327, %r247;
$L__BB0_21:
	and.b32  	%r249, %r197, 128;
	setp.eq.s32 	%p12, %r249, 0;
	@%p12 bra 	$L__BB0_23;
	ld.global.u32 	%r250, [%rd6+140];
	xor.b32  	%r331, %r331, %r250;
	ld.global.u32 	%r251, [%rd6+144];
	xor.b32  	%r330, %r330, %r251;
	ld.global.u32 	%r252, [%rd6+148];
	xor.b32  	%r329, %r329, %r252;
	ld.global.u32 	%r253, [%rd6+152];
	xor.b32  	%r328, %r328, %r253;
	ld.global.u32 	%r254, [%rd6+156];
	xor.b32  	%r327, %r327, %r254;
$L__BB0_23:
	and.b32  	%r256, %r197, 256;
	setp.eq.s32 	%p13, %r256, 0;
	@%p13 bra 	$L__BB0_25;
	ld.global.u32 	%r257, [%rd6+160];
	xor.b32  	%r331, %r331, %r257;
	ld.global.u32 	%r258, [%rd6+164];
	xor.b32  	%r330, %r330, %r258;
	ld.global.u32 	%r259, [%rd6+168];
	xor.b32  	%r329, %r329, %r259;
	ld.global.u32 	%r260, [%rd6+172];
	xor.b32  	%r328, %r328, %r260;
	ld.global.u32 	%r261, [%rd6+176];
	xor.b32  	%r327, %r327, %r261;
$L__BB0_25:
	and.b32  	%r263, %r197, 512;
	setp.eq.s32 	%p14, %r263, 0;
	@%p14 bra 	$L__BB0_27;
	ld.global.u32 	%r264, [%rd6+180];
	xor.b32  	%r331, %r331, %r264;
	ld.global.u32 	%r265, [%rd6+184];
	xor.b32  	%r330, %r330, %r265;
	ld.global.u32 	%r266, [%rd6+188];
	xor.b32  	%r329, %r329, %r266;
	ld.global.u32 	%r267, [%rd6+192];
	xor.b32  	%r328, %r328, %r267;
	ld.global.u32 	%r268, [%rd6+196];
	xor.b32  	%r327, %r327, %r268;
$L__BB0_27:
	and.b32  	%r270, %r197, 1024;
	setp.eq.s32 	%p15, %r270, 0;
	@%p15 bra 	$L__BB0_29;
	ld.global.u32 	%r271, [%rd6+200];
	xor.b32  	%r331, %r331, %r271;
	ld.global.u32 	%r272, [%rd6+204];
	xor.b32  	%r330, %r330, %r272;
	ld.global.u32 	%r273, [%rd6+208];
	xor.b32  	%r329, %r329, %r273;
	ld.global.u32 	%r274, [%rd6+212];
	xor.b32  	%r328, %r328, %r274;
	ld.global.u32 	%r275, [%rd6+216];
	xor.b32  	%r327, %r327, %r275;
$L__BB0_29:
	and.b32  	%r277, %r197, 2048;
	setp.eq.s32 	%p16, %r277, 0;
	@%p16 bra 	$L__BB0_31;
	ld.global.u32 	%r278, [%rd6+220];
	xor.b32  	%r331, %r331, %r278;
	ld.global.u32 	%r279, [%rd6+224];
	xor.b32  	%r330, %r330, %r279;
	ld.global.u32 	%r280, [%rd6+228];
	xor.b32  	%r329, %r329, %r280;
	ld.global.u32 	%r281, [%rd6+232];
	xor.b32  	%r328, %r328, %r281;
	ld.global.u32 	%r282, [%rd6+236];
	xor.b32  	%r327, %r327, %r282;
$L__BB0_31:
	and.b32  	%r284, %r197, 4096;
	setp.eq.s32 	%p17, %r284, 0;
	@%p17 bra 	$L__BB0_33;
	ld.global.u32 	%r285, [%rd6+240];
	xor.b32  	%r331, %r331, %r285;
	ld.global.u32 	%r286, [%rd6+244];
	xor.b32  	%r330, %r330, %r286;
	ld.global.u32 	%r287, [%rd6+248];
	xor.b32  	%r329, %r329, %r287;
	ld.global.u32 	%r288, [%rd6+252];
	xor.b32  	%r328, %r328, %r288;
	ld.global.u32 	%r289, [%rd6+256];
	xor.b32  	%r327, %r327, %r289;
$L__BB0_33:
	and.b32  	%r291, %r197, 8192;
	setp.eq.s32 	%p18, %r291, 0;
	@%p18 bra 	$L__BB0_35;
	ld.global.u32 	%r292, [%rd6+260];
	xor.b32  	%r331, %r331, %r292;
	ld.global.u32 	%r293, [%rd6+264];
	xor.b32  	%r330, %r330, %r293;
	ld.global.u32 	%r294, [%rd6+268];
	xor.b32  	%r329, %r329, %r294;
	ld.global.u32 	%r295, [%rd6+272];
	xor.b32  	%r328, %r328, %r295;
	ld.global.u32 	%r296, [%rd6+276];
	xor.b32  	%r327, %r327, %r296;
$L__BB0_35:
	and.b32  	%r298, %r197, 16384;
	setp.eq.s32 	%p19, %r298, 0;
	@%p19 bra 	$L__BB0_37;
	ld.global.u32 	%r299, [%rd6+280];
	xor.b32  	%r331, %r331, %r299;
	ld.global.u32 	%r300, [%rd6+284];
	xor.b32  	%r330, %r330, %r300;
	ld.global.u32 	%r301, [%rd6+288];
	xor.b32  	%r329, %r329, %r301;
	ld.global.u32 	%r302, [%rd6+292];
	xor.b32  	%r328, %r328, %r302;
	ld.global.u32 	%r303, [%rd6+296];
	xor.b32  	%r327, %r327, %r303;
$L__BB0_37:
	and.b32  	%r305, %r197, 32768;
	setp.eq.s32 	%p20, %r305, 0;
	@%p20 bra 	$L__BB0_39;
	ld.global.u32 	%r306, [%rd6+300];
	xor.b32  	%r331, %r331, %r306;
	ld.global.u32 	%r307, [%rd6+304];
	xor.b32  	%r330, %r330, %r307;
	ld.global.u32 	%r308, [%rd6+308];
	xor.b32  	%r329, %r329, %r308;
	ld.global.u32 	%r309, [%rd6+312];
	xor.b32  	%r328, %r328, %r309;
	ld.global.u32 	%r310, [%rd6+316];
	xor.b32  	%r327, %r327, %r310;
$L__BB0_39:
	add.s32 	%r326, %r326, 16;
	setp.ne.s32 	%p21, %r326, 32;
	@%p21 bra 	$L__BB0_7;
	mad.lo.s32 	%r311, %r320, -31, %r12;
	add.s32 	%r320, %r311, 1;
	setp.ne.s32 	%p22, %r320, 5;
	@%p22 bra 	$L__BB0_6;
	st.global.u32 	[%rd2+4], %r331;
	st.global.u32 	[%rd2+8], %r330;
	st.global.u32 	[%rd2+12], %r329;
	st.global.u32 	[%rd2+16], %r328;
	st.global.u32 	[%rd2+20], %r327;
	add.s32 	%r314, %r314, 1;
	setp.lt.u32 	%p23, %r314, %r3;
	@%p23 bra 	$L__BB0_5;
$L__BB0_42:
	shr.u64 	%rd7, %rd17, 2;
	add.s32 	%r313, %r313, 1;
	setp.gt.u64 	%p24, %rd17, 3;
	mov.u64 	%rd17, %rd7;
	@%p24 bra 	$L__BB0_3;
$L__BB0_43:
	mov.b32 	%r312, 0;
	st.global.v2.u32 	[%rd2+24], {%r312, %r312};
	st.global.u32 	[%rd2+32], %r312;
	mov.b64 	%rd16, 0;
	st.global.u64 	[%rd2+40], %rd16;
$L__BB0_44:
	ret;

}
	// .globl	_Z16randomWalkKernelPiS_PfP17curandStateXORWOWiif
.visible .entry _Z16randomWalkKernelPiS_PfP17curandStateXORWOWiif(
	.param .u64 .ptr .align 1 _Z16randomWalkKernelPiS_PfP17curandStateXORWOWiif_param_0,
	.param .u64 .ptr .align 1 _Z16randomWalkKernelPiS_PfP17curandStateXORWOWiif_param_1,
	.param .u64 .ptr .align 1 _Z16randomWalkKernelPiS_PfP17curandStateXORWOWiif_param_2,
	.param .u64 .ptr .align 1 _Z16randomWalkKernelPiS_PfP17curandStateXORWOWiif_param_3,
	.param .u32 _Z16randomWalkKernelPiS_PfP17curandStateXORWOWiif_param_4,
	.param .u32 _Z16randomWalkKernelPiS_PfP17curandStateXORWOWiif_param_5,
	.param .f32 _Z16randomWalkKernelPiS_PfP17curandStateXORWOWiif_param_6
)
{
	.reg .pred 	%p<9>;
	.reg .b32 	%r<157>;
	.reg .b32 	%f<9>;
	.reg .b64 	%rd<23>;
	.reg .b64 	%fd<2>;

	ld.param.u64 	%rd6, [_Z16randomWalkKernelPiS_PfP17curandStateXORWOWiif_param_0];
	ld.param.u64 	%rd7, [_Z16randomWalkKernelPiS_PfP17curandStateXORWOWiif_param_1];
	ld.param.u64 	%rd8, [_Z16randomWalkKernelPiS_PfP17curandStateXORWOWiif_param_2];
	ld.param.u64 	%rd5, [_Z16randomWalkKernelPiS_PfP17curandStateXORWOWiif_param_3];
	ld.param.u32 	%r58, [_Z16randomWalkKernelPiS_PfP17curandStateXORWOWiif_param_4];
	ld.param.u32 	%r59, [_Z16randomWalkKernelPiS_PfP17curandStateXORWOWiif_param_5];
	ld.param.f32 	%f2, [_Z16randomWalkKernelPiS_PfP17curandStateXORWOWiif_param_6];
	cvta.to.global.u64 	%rd1, %rd8;
	cvta.to.global.u64 	%rd2, %rd7;
	cvta.to.global.u64 	%rd3, %rd6;
	mov.u32 	%r60, %tid.x;
	mov.u32 	%r61, %ctaid.x;
	mov.u32 	%r62, %ntid.x;
	mad.lo.s32 	%r1, %r61, %r62, %r60;
	setp.ge.s32 	%p1, %r1, %r58;
	@%p1 bra 	$L__BB1_17;
	cvta.to.global.u64 	%rd9, %rd5;
	mul.wide.s32 	%rd10, %r1, 48;
	add.s64 	%rd4, %rd9, %rd10;
	ld.global.v2.u32 	{%r156, %r146}, [%rd4];
	ld.global.v2.u32 	{%r142, %r147}, [%rd4+8];
	ld.global.v2.u32 	{%r144, %r149}, [%rd4+16];
	ld.global.v2.u32 	{%r8, %r9}, [%rd4+24];
	ld.global.f32 	%f1, [%rd4+32];
	ld.global.f64 	%fd1, [%rd4+40];
	setp.lt.s32 	%p2, %r59, 1;
	@%p2 bra 	$L__BB1_16;
	mov.b32 	%r132, 0;
$L__BB1_3:
	add.s32 	%r139, %r156, 724874;
	mov.b32 	%r140, 724874;
	mov.u32 	%r150, %r1;
$L__BB1_4:
	mov.u32 	%r21, %r146;
	mov.u32 	%r146, %r149;
	mov.u32 	%r24, %r144;
	mov.u32 	%r23, %r147;
	mov.u32 	%r22, %r142;
	shr.u32 	%r65, %r21, 2;
	xor.b32  	%r66, %r65, %r21;
	shl.b32 	%r67, %r146, 4;
	shl.b32 	%r68, %r66, 1;
	xor.b32  	%r69, %r67, %r68;
	xor.b32  	%r70, %r69, %r146;
	xor.b32  	%r142, %r70, %r66;
	add.s32 	%r71, %r139, %r142;
	add.s32 	%r72, %r71, -362437;
	cvt.rn.f32.u32 	%f3, %r72;
	fma.rn.f32 	%f4, %f3, 0f2F800000, 0f2F000000;
	setp.leu.f32 	%p3, %f4, %f2;
	@%p3 bra 	$L__BB1_6;
	shr.u32 	%r90, %r22, 2;
	xor.b32  	%r91, %r90, %r22;
	shl.b32 	%r92, %r142, 4;
	shl.b32 	%r93, %r91, 1;
	xor.b32  	%r94, %r93, %r92;
	xor.b32  	%r95, %r94, %r91;
	xor.b32  	%r147, %r95, %r142;
	add.s32 	%r96, %r139, %r147;
	rem.u32 	%r148, %r96, %r58;
	bra.uni 	$L__BB1_9;
$L__BB1_6:
	mul.wide.s32 	%rd11, %r150, 4;
	add.s64 	%rd12, %rd3, %rd11;
	ld.global.u32 	%r29, [%rd12];
	ld.global.u32 	%r30, [%rd12+4];
	setp.ne.s32 	%p4, %r30, %r29;
	@%p4 bra 	$L__BB1_8;
	shr.u32 	%r83, %r22, 2;
	xor.b32  	%r84, %r83, %r22;
	shl.b32 	%r85, %r142, 4;
	shl.b32 	%r86, %r84, 1;
	xor.b32  	%r87, %r86, %r85;
	xor.b32  	%r88, %r87, %r84;
	xor.b32  	%r147, %r88, %r142;
	add.s32 	%r89, %r139, %r147;
	rem.u32 	%r148, %r89, %r58;
	bra.uni 	$L__BB1_9;
$L__BB1_8:
	sub.s32 	%r73, %r30, %r29;
	shr.u32 	%r74, %r22, 2;
	xor.b32  	%r75, %r74, %r22;
	shl.b32 	%r76, %r142, 4;
	shl.b32 	%r77, %r75, 1;
	xor.b32  	%r78, %r77, %r76;
	xor.b32  	%r79, %r78, %r75;
	xor.b32  	%r147, %r79, %r142;
	add.s32 	%r80, %r139, %r147;
	rem.u32 	%r81, %r80, %r73;
	add.s32 	%r82, %r29, %r81;
	mul.wide.s32 	%rd13, %r82, 4;
	add.s64 	%rd14, %rd2, %rd13;
	ld.global.u32 	%r148, [%rd14];
$L__BB1_9:
	mul.wide.s32 	%rd15, %r148, 4;
	add.s64 	%rd16, %rd1, %rd15;
	atom.global.add.f32 	%f5, [%rd16], 0f3F800000;
	shr.u32 	%r97, %r23, 2;
	xor.b32  	%r98, %r97, %r23;
	shl.b32 	%r99, %r147, 4;
	shl.b32 	%r100, %r98, 1;
	xor.b32  	%r101, %r99, %r100;
	xor.b32  	%r102, %r101, %r147;
	xor.b32  	%r144, %r102, %r98;
	add.s32 	%r103, %r139, %r144;
	add.s32 	%r104, %r103, 362437;
	cvt.rn.f32.u32 	%f6, %r104;
	fma.rn.f32 	%f7, %f6, 0f2F800000, 0f2F000000;
	setp.gt.f32 	%p5, %f7, %f2;
	@%p5 bra 	$L__BB1_13;
	add.s64 	%rd18, %rd3, %rd15;
	ld.global.u32 	%r38, [%rd18];
	ld.global.u32 	%r39, [%rd18+4];
	setp.eq.s32 	%p6, %r39, %r38;
	@%p6 bra 	$L__BB1_12;
	sub.s32 	%r105, %r39, %r38;
	shr.u32 	%r106, %r24, 2;
	xor.b32  	%r107, %r106, %r24;
	shl.b32 	%r108, %r144, 4;
	shl.b32 	%r109, %r107, 1;
	xor.b32  	%r110, %r109, %r108;
	xor.b32  	%r111, %r110, %r107;
	xor.b32  	%r149, %r111, %r144;
	add.s32 	%r112, %r139, %r149;
	add.s32 	%r113, %r112, 724874;
	rem.u32 	%r114, %r113, %r105;
	add.s32 	%r115, %r38, %r114;
	mul.wide.s32 	%rd19, %r115, 4;
	add.s64 	%rd20, %rd2, %rd19;
	ld.global.u32 	%r150, [%rd20];
	bra.uni 	$L__BB1_14;
$L__BB1_12:
	shr.u32 	%r116, %r24, 2;
	xor.b32  	%r117, %r116, %r24;
	shl.b32 	%r118, %r144, 4;
	shl.b32 	%r119, %r117, 1;
	xor.b32  	%r120, %r119, %r118;
	xor.b32  	%r121, %r120, %r117;
	xor.b32  	%r149, %r121, %r144;
	add.s32 	%r122, %r139, %r149;
	add.s32 	%r123, %r122, 724874;
	rem.u32 	%r150, %r123, %r58;
	bra.uni 	$L__BB1_14;
$L__BB1_13:
	shr.u32 	%r124, %r24, 2;
	xor.b32  	%r125, %r124, %r24;
	shl.b32 	%r126, %r144, 4;
	shl.b32 	%r127, %r125, 1;
	xor.b32  	%r128, %r127, %r126;
	xor.b32  	%r129, %r128, %r125;
	xor.b32  	%r149, %r129, %r144;
	add.s32 	%r130, %r139, %r149;
	add.s32 	%r131, %r130, 724874;
	rem.u32 	%r150, %r131, %r58;
$L__BB1_14:
	mul.wide.s32 	%rd21, %r150, 4;
	add.s64 	%rd22, %rd1, %rd21;
	atom.global.add.f32 	%f8, [%rd22], 0f3F800000;
	add.s32 	%r140, %r140, 1449748;
	add.s32 	%r139, %r139, 1449748;
	setp.ne.s32 	%p7, %r140, 73212274;
	@%p7 bra 	$L__BB1_4;
	add.s32 	%r132, %r132, 1;
	setp.ne.s32 	%p8, %r132, %r59;
	add.s32 	%r156, %r139, -724874;
	@%p8 bra 	$L__BB1_3;
$L__BB1_16:
	st.global.v2.u32 	[%rd4], {%r156, %r146};
	st.global.v2.u32 	[%rd4+8], {%r142, %r147};
	st.global.v2.u32 	[%rd4+16], {%r144, %r149};
	st.global.v2.u32 	[%rd4+24], {%r8, %r9};
	st.global.f32 	[%rd4+32], %f1;
	st.global.f64 	[%rd4+40], %fd1;
$L__BB1_17:
	ret;

}
	// .globl	_Z25updateAffectedWalksKernelPiS_PfP17curandStateXORWOWiS_iif
.visible .entry _Z25updateAffectedWalksKernelPiS_PfP17curandStateXORWOWiS_iif(
	.param .u64 .ptr .align 1 _Z25updateAffectedWalksKernelPiS_PfP17curandStateXORWOWiS_iif_param_0,
	.param .u64 .ptr .align 1 _Z25updateAffectedWalksKernelPiS_PfP17curandStateXORWOWiS_iif_param_1,
	.param .u64 .ptr .align 1 _Z25updateAffectedWalksKernelPiS_PfP17curandStateXORWOWiS_iif_param_2,
	.param .u64 .ptr .align 1 _Z25updateAffectedWalksKernelPiS_PfP17curandStateXORWOWiS_iif_param_3,
	.param .u32 _Z25updateAffectedWalksKernelPiS_PfP17curandStateXORWOWiS_iif_param_4,
	.param .u64 .ptr .align 1 _Z25updateAffectedWalksKernelPiS_PfP17curandStateXORWOWiS_iif_param_5,
	.param .u32 _Z25updateAffectedWalksKernelPiS_PfP17curandStateXORWOWiS_iif_param_6,
	.param .u32 _Z25updateAffectedWalksKernelPiS_PfP17curandStateXORWOWiS_iif_param_7,
	.param .f32 _Z25updateAffectedWalksKernelPiS_PfP17curandStateXORWOWiS_iif_param_8
)
{
	.reg .pred 	%p<9>;
	.reg .b32 	%r<159>;
	.reg .b32 	%f<9>;
	.reg .b64 	%rd<27>;
	.reg .b64 	%fd<2>;

	ld.param.u64 	%rd7, [_Z25updateAffectedWalksKernelPiS_PfP17curandStateXORWOWiS_iif_param_0];
	ld.param.u64 	%rd8, [_Z25updateAffectedWalksKernelPiS_PfP17curandStateXORWOWiS_iif_param_1];
	ld.param.u64 	%rd9, [_Z25updateAffectedWalksKernelPiS_PfP17curandStateXORWOWiS_iif_param_2];
	ld.param.u64 	%rd5, [_Z25updateAffectedWalksKernelPiS_PfP17curandStateXORWOWiS_iif_param_3];
	ld.param.u32 	%r59, [_Z25updateAffectedWalksKernelPiS_PfP17curandStateXORWOWiS_iif_param_4];
	ld.param.u64 	%rd6, [_Z25updateAffectedWalksKernelPiS_PfP17curandStateXORWOWiS_iif_param_5];
	ld.param.u32 	%r61, [_Z25updateAffectedWalksKernelPiS_PfP17curandStateXORWOWiS_iif_param_6];
	ld.param.u32 	%r60, [_Z25updateAffectedWalksKernelPiS_PfP17curandStateXORWOWiS_iif_param_7];
	ld.param.f32 	%f2, [_Z25updateAffectedWalksKernelPiS_PfP17curandStateXORWOWiS_iif_param_8];
	cvta.to.global.u64 	%rd1, %rd9;
	cvta.to.global.u64 	%rd2, %rd8;
	cvta.to.global.u64 	%rd3, %rd7;
	mov.u32 	%r62, %tid.x;
	mov.u32 	%r63, %ctaid.x;
	mov.u32 	%r64, %ntid.x;
	mad.lo.s32 	%r1, %r63, %r64, %r62;
	setp.ge.s32 	%p1, %r1, %r61;
	@%p1 bra 	$L__BB2_17;
	cvta.to.global.u64 	%rd10, %rd5;
	cvta.to.global.u64 	%rd11, %rd6;
	mul.wide.s32 	%rd12, %r1, 4;
	add.s64 	%rd13, %rd11, %rd12;
	ld.global.u32 	%r2, [%rd13];
	mul.wide.s32 	%rd14, %r2, 48;
	add.s64 	%rd4, %rd10, %rd14;
	ld.global.v2.u32 	{%r158, %r148}, [%rd4];
	ld.global.v2.u32 	{%r144, %r149}, [%rd4+8];
	ld.global.v2.u32 	{%r146, %r151}, [%rd4+16];
	ld.global.v2.u32 	{%r9, %r10}, [%rd4+24];
	ld.global.f32 	%f1, [%rd4+32];
	ld.global.f64 	%fd1, [%rd4+40];
	setp.lt.s32 	%p2, %r60, 1;
	@%p2 bra 	$L__BB2_16;
	mov.b32 	%r134, 0;
$L__BB2_3:
	add.s32 	%r141, %r158, 724874;
	mov.b32 	%r142, 724874;
	mov.u32 	%r152, %r2;
$L__BB2_4:
	mov.u32 	%r22, %r148;
	mov.u32 	%r148, %r151;
	mov.u32 	%r25, %r146;
	mov.u32 	%r24, %r149;
	mov.u32 	%r23, %r144;
	shr.u32 	%r67, %r22, 2;
	xor.b32  	%r68, %r67, %r22;
	shl.b32 	%r69, %r148, 4;
	shl.b32 	%r70, %r68, 1;
	xor.b32  	%r71, %r69, %r70;
	xor.b32  	%r72, %r71, %r148;
	xor.b32  	%r144, %r72, %r68;
	add.s32 	%r73, %r141, %r144;
	add.s32 	%r74, %r73, -362437;
	cvt.rn.f32.u32 	%f3, %r74;
	fma.rn.f32 	%f4, %f3, 0f2F800000, 0f2F000000;
	setp.leu.f32 	%p3, %f4, %f2;
	@%p3 bra 	$L__BB2_6;
	shr.u32 	%r92, %r23, 2;
	xor.b32  	%r93, %r92, %r23;
	shl.b32 	%r94, %r144, 4;
	shl.b32 	%r95, %r93, 1;
	xor.b32  	%r96, %r95, %r94;
	xor.b32  	%r97, %r96, %r93;
	xor.b32  	%r149, %r97, %r144;
	add.s32 	%r98, %r141, %r149;
	rem.u32 	%r150, %r98, %r59;
	bra.uni 	$L__BB2_9;
$L__BB2_6:
	mul.wide.s32 	%rd15, %r152, 4;
	add.s64 	%rd16, %rd3, %rd15;
	ld.global.u32 	%r30, [%rd16];
	ld.global.u32 	%r31, [%rd16+4];
	setp.ne.s32 	%p4, %r31, %r30;
	@%p4 bra 	$L__BB2_8;
	shr.u32 	%r85, %r23, 2;
	xor.b32  	%r86, %r85, %r23;
	shl.b32 	%r87, %r144, 4;
	shl.b32 	%r88, %r86, 1;
	xor.b32  	%r89, %r88, %r87;
	xor.b32  	%r90, %r89, %r86;
	xor.b32  	%r149, %r90, %r144;
	add.s32 	%r91, %r141, %r149;
	rem.u32 	%r150, %r91, %r59;
	bra.uni 	$L__BB2_9;
$L__BB2_8:
	sub.s32 	%r75, %r31, %r30;
	shr.u32 	%r76, %r23, 2;
	xor.b32  	%r77, %r76, %r23;
	shl.b32 	%r78, %r144, 4;
	shl.b32 	%r79, %r77, 1;
	xor.b32  	%r80, %r79, %r78;
	xor.b32  	%r81, %r80, %r77;
	xor.b32  	%r149, %r81, %r144;
	add.s32 	%r82, %r141, %r149;
	rem.u32 	%r83, %r82, %r75;
	add.s32 	%r84, %r30, %r83;
	mul.wide.s32 	%rd17, %r84, 4;
	add.s64 	%rd18, %rd2, %rd17;
	ld.global.u32 	%r150, [%rd18];
$L__BB2_9:
	mul.wide.s32 	%rd19, %r150, 4;
	add.s64 	%rd20, %rd1, %rd19;
	atom.global.add.f32 	%f5, [%rd20], 0f3F800000;
	shr.u32 	%r99, %r24, 2;
	xor.b32  	%r100, %r99, %r24;
	shl.b32 	%r101, %r149, 4;
	shl.b32 	%r102, %r100, 1;
	xor.b32  	%r103, %r101, %r102;
	xor.b32  	%r104, %r103, %r149;
	xor.b32  	%r146, %r104, %r100;
	add.s32 	%r105, %r141, %r146;
	add.s32 	%r106, %r105, 362437;
	cvt.rn.f32.u32 	%f6, %r106;
	fma.rn.f32 	%f7, %f6, 0f2F800000, 0f2F000000;
	setp.gt.f32 	%p5, %f7, %f2;
	@%p5 bra 	$L__BB2_13;
	add.s64 	%rd22, %rd3, %rd19;
	ld.global.u32 	%r39, [%rd22];
	ld.global.u32 	%r40, [%rd22+4];
	setp.eq.s32 	%p6, %r40, %r39;
	@%p6 bra 	$L__BB2_12;
	sub.s32 	%r107, %r40, %r39;
	shr.u32 	%r108, %r25, 2;
	xor.b32  	%r109, %r108, %r25;
	shl.b32 	%r110, %r146, 4;
	shl.b32 	%r111, %r109, 1;
	xor.b32  	%r112, %r111, %r110;
	xor.b32  	%r113, %r112, %r109;
	xor.b32  	%r151, %r113, %r146;
	add.s32 	%r114, %r141, %r151;
	add.s32 	%r115, %r114, 724874;
	rem.u32 	%r116, %r115, %r107;
	add.s32 	%r117, %r39, %r116;
	mul.wide.s32 	%rd23, %r117, 4;
	add.s64 	%rd24, %rd2, %rd23;
	ld.global.u32 	%r152, [%rd24];
	bra.uni 	$L__BB2_14;
$L__BB2_12:
	shr.u32 	%r118, %r25, 2;
	xor.b32  	%r119, %r118, %r25;
	shl.b32 	%r120, %r146, 4;
	shl.b32 	%r121, %r119, 1;
	xor.b32  	%r122, %r121, %r120;
	xor.b32  	%r123, %r122, %r119;
	xor.b32  	%r151, %r123, %r146;
	add.s32 	%r124, %r141, %r151;
	add.s32 	%r125, %r124, 724874;
	rem.u32 	%r152, %r125, %r59;
	bra.uni 	$L__BB2_14;
$L__BB2_13:
	shr.u32 	%r126, %r25, 2;
	xor.b32  	%r127, %r126, %r25;
	shl.b32 	%r128, %r146, 4;
	shl.b32 	%r129, %r127, 1;
	xor.b32  	%r130, %r129, %r128;
	xor.b32  	%r131, %r130, %r127;
	xor.b32  	%r151, %r131, %r146;
	add.s32 	%r132, %r141, %r151;
	add.s32 	%r133, %r132, 724874;
	rem.u32 	%r152, %r133, %r59;
$L__BB2_14:
	mul.wide.s32 	%rd25, %r152, 4;
	add.s64 	%rd26, %rd1, %rd25;
	atom.global.add.f32 	%f8, [%rd26], 0f3F800000;
	add.s32 	%r142, %r142, 1449748;
	add.s32 	%r141, %r141, 1449748;
	setp.ne.s32 	%p7, %r142, 73212274;
	@%p7 bra 	$L__BB2_4;
	add.s32 	%r134, %r134, 1;
	setp.ne.s32 	%p8, %r134, %r60;
	add.s32 	%r158, %r141, -724874;
	@%p8 bra 	$L__BB2_3;
$L__BB2_16:
	st.global.v2.u32 	[%rd4], {%r158, %r148};
	st.global.v2.u32 	[%rd4+8], {%r144, %r149};
	st.global.v2.u32 	[%rd4+16], {%r146, %r151};
	st.global.v2.u32 	[%rd4+24], {%r9, %r10};
	st.global.f32 	[%rd4+32], %f1;
	st.global.f64 	[%rd4+40], %fd1;
$L__BB2_17:
	ret;

}
	// .globl	_ZN3cub18CUB_300001_SM_10006detail11EmptyKernelIvEEvv
.visible .entry _ZN3cub18CUB_300001_SM_10006detail11EmptyKernelIvEEvv()
{


	ret;

}
	// .globl	_ZN3cub18CUB_300001_SM_10006detail8for_each13static_kernelINS2_12policy_hub_t12policy_500_tEmN6thrust24THRUST_300001_SM_1000_NS8cuda_cub20__uninitialized_fill7functorINS7_10device_ptrIfEEfEEEEvT0_T1_
.visible .entry _ZN3cub18CUB_300001_SM_10006detail8for_each13static_kernelINS2_12policy_hub_t12policy_500_tEmN6thrust24THRUST_300001_SM_1000_NS8cuda_cub20__uninitialized_fill7functorINS7_10device_ptrIfEEfEEEEvT0_T1_(
	.param .u64 _ZN3cub18CUB_300001_SM_10006detail8for_each13static_kernelINS2_12policy_hub_t12policy_500_tEmN6thrust24THRUST_300001_SM_1000_NS8cuda_cub20__uninitialized_fill7functorINS7_10device_ptrIfEEfEEEEvT0_T1__param_0,
	.param .align 8 .b8 _ZN3cub18CUB_300001_SM_10006detail8for_each13static_kernelINS2_12policy_hub_t12policy_500_tEmN6thrust24THRUST_300001_SM_1000_NS8cuda_cub20__uninitialized_fill7functorINS7_10device_ptrIfEEfEEEEvT0_T1__param_1[16]
)
.maxntid 256
{
	.reg .pred 	%p<4>;
	.reg .b16 	%rs<5>;
	.reg .b32 	%r<10>;
	.reg .b32 	%f<3>;
	.reg .b64 	%rd<16>;

	ld.param.f32 	%f2, [_ZN3cub18CUB_300001_SM_10006detail8for_each13static_kernelINS2_12policy_hub_t12policy_500_tEmN6thrust24THRUST_300001_SM_1000_NS8cuda_cub20__uninitialized_fill7functorINS7_10device_ptrIfEEfEEEEvT0_T1__param_1+8];
	ld.param.u64 	%rd4, [_ZN3cub18CUB_300001_SM_10006detail8for_each13static_kernelINS2_12policy_hub_t12policy_500_tEmN6thrust24THRUST_300001_SM_1000_NS8cuda_cub20__uninitialized_fill7functorINS7_10device_ptrIfEEfEEEEvT0_T1__param_1];
	ld.param.u64 	%rd5, [_ZN3cub18CUB_300001_SM_10006detail8for_each13static_kernelINS2_12policy_hub_t12policy_500_tEmN6thrust24THRUST_300001_SM_1000_NS8cuda_cub20__uninitialized_fill7functorINS7_10device_ptrIfEEfEEEEvT0_T1__param_0];
	mov.u32 	%r7, %ctaid.x;
	mul.wide.u32 	%rd1, %r7, 512;
	sub.s64 	%rd2, %rd5, %rd1;
	setp.lt.u64 	%p1, %rd2, 512;
	@%p1 bra 	$L__BB4_2;
	mov.u32 	%r9, %tid.x;
	cvta.to.global.u64 	%rd11, %rd4;
	cvt.u64.u32 	%rd12, %r9;
	add.s64 	%rd13, %rd1, %rd12;
	shl.b64 	%rd14, %rd13, 2;
	add.s64 	%rd15, %rd11, %rd14;
	st.global.f32 	[%rd15], %f2;
	st.global.f32 	[%rd15+1024], %f2;
	bra.uni 	$L__BB4_6;
$L__BB4_2:
	cvta.to.global.u64 	%rd6, %rd4;
	mov.u32 	%r1, %tid.x;
	cvt.u64.u32 	%rd7, %r1;
	setp.le.u64 	%p2, %rd2, %rd7;
	add.s64 	%rd8, %rd1, %rd7;
	shl.b64 	%rd9, %rd8, 2;
	add.s64 	%rd3, %rd6, %rd9;
	@%p2 bra 	$L__BB4_4;
	st.global.f32 	[%rd3], %f2;
$L__BB4_4:
	add.s32 	%r8, %r1, 256;
	cvt.u64.u32 	%rd10, %r8;
	setp.le.u64 	%p3, %rd2, %rd10;
	@%p3 bra 	$L__BB4_6;
	st.global.f32 	[%rd3+1024], %f2;
$L__BB4_6:
	ret;

}
	// .globl	_ZN3cub18CUB_300001_SM_10006detail8for_each13static_kernelINS2_12policy_hub_t12policy_500_tEmN6thrust24THRUST_300001_SM_1000_NS8cuda_cub20__uninitialized_fill7functorINS7_10device_ptrI17curandStateXORWOWEESC_EEEEvT0_T1_
.visible .entry _ZN3cub18CUB_300001_SM_10006detail8for_each13static_kernelINS2_12policy_hub_t12policy_500_tEmN6thrust24THRUST_300001_SM_1000_NS8cuda_cub20__uninitialized_fill7functorINS7_10device_ptrI17curandStateXORWOWEESC_EEEEvT0_T1_(
	.param .u64 _ZN3cub18CUB_300001_SM_10006detail8for_each13static_kernelINS2_12policy_hub_t12policy_500_tEmN6thrust24THRUST_300001_SM_1000_NS8cuda_cub20__uninitialized_fill7functorINS7_10device_ptrI17curandStateXORWOWEESC_EEEEvT0_T1__param_0,
	.param .align 8 .b8 _ZN3cub18CUB_300001_SM_10006detail8for_each13static_kernelINS2_12policy_hub_t12policy_500_tEmN6thrust24THRUST_300001_SM_1000_NS8cuda_cub20__uninitialized_fill7functorINS7_10device_ptrI17curandStateXORWOWEESC_EEEEvT0_T1__param_1[56]
)
.maxntid 256
{
	.reg .pred 	%p<4>;
	.reg .b32 	%r<30>;
	.reg .b32 	%f<4>;
	.reg .b64 	%rd<15>;
	.reg .b64 	%fd<4>;

	ld.param.f64 	%fd3, [_ZN3cub18CUB_300001_SM_10006detail8for_each13static_kernelINS2_12policy_hub_t12policy_500_tEmN6thrust24THRUST_300001_SM_1000_NS8cuda_cub20__uninitialized_fill7functorINS7_10device_ptrI17curandStateXORWOWEESC_EEEEvT0_T1__param_1+48];
	ld.param.f32 	%f3, [_ZN3cub18CUB_300001_SM_10006detail8for_each13static_kernelINS2_12policy_hub_t12policy_500_tEmN6thrust24THRUST_300001_SM_1000_NS8cuda_cub20__uninitialized_fill7functorINS7_10device_ptrI17curandStateXORWOWEESC_EEEEvT0_T1__param_1+40];
	ld.param.u64 	%rd4, [_ZN3cub18CUB_300001_SM_10006detail8for_each13static_kernelINS2_12policy_hub_t12policy_500_tEmN6thrust24THRUST_300001_SM_1000_NS8cuda_cub20__uninitialized_fill7functorINS7_10device_ptrI17curandStateXORWOWEESC_EEEEvT0_T1__param_1];
	ld.param.u64 	%rd5, [_ZN3cub18CUB_300001_SM_10006detail8for_each13static_kernelINS2_12policy_hub_t12policy_500_tEmN6thrust24THRUST_300001_SM_1000_NS8cuda_cub20__uninitialized_fill7functorINS7_10device_ptrI17curandStateXORWOWEESC_EEEEvT0_T1__param_0];
	ld.param.v2.u32 	{%r24, %r25}, [_ZN3cub18CUB_300001_SM_10006detail8for_each13static_kernelINS2_12policy_hub_t12policy_500_tEmN6thrust24THRUST_300001_SM_1000_NS8cuda_cub20__uninitialized_fill7functorINS7_10device_ptrI17curandStateXORWOWEESC_EEEEvT0_T1__param_1+32];
	ld.param.v2.u32 	{%r22, %r23}, [_ZN3cub18CUB_300001_SM_10006detail8for_each13static_kernelINS2_12policy_hub_t12policy_500_tEmN6thrust24THRUST_300001_SM_1000_NS8cuda_cub20__uninitialized_fill7functorINS7_10device_ptrI17curandStateXORWOWEESC_EEEEvT0_T1__param_1+24];
	ld.param.v2.u32 	{%r20, %r21}, [_ZN3cub18CUB_300001_SM_10006detail8for_each13static_kernelINS2_12policy_hub_t12policy_500_tEmN6thrust24THRUST_300001_SM_1000_NS8cuda_cub20__uninitialized_fill7functorINS7_10device_ptrI17curandStateXORWOWEESC_EEEEvT0_T1__param_1+16];
	ld.param.v2.u32 	{%r18, %r19}, [_ZN3cub18CUB_300001_SM_10006detail8for_each13static_kernelINS2_12policy_hub_t12policy_500_tEmN6thrust24THRUST_300001_SM_1000_NS8cuda_cub20__uninitialized_fill7functorINS7_10device_ptrI17curandStateXORWOWEESC_EEEEvT0_T1__param_1+8];
	mov.u32 	%r26, %ctaid.x;
	mul.wide.u32 	%rd1, %r26, 512;
	sub.s64 	%rd2, %rd5, %rd1;
	setp.lt.u64 	%p1, %rd2, 512;
	@%p1 bra 	$L__BB5_2;
	mov.u32 	%r29, %tid.x;
	cvta.to.global.u64 	%rd11, %rd4;
	cvt.u64.u32 	%rd12, %r29;
	add.s64 	%rd13, %rd1, %rd12;
	mad.lo.s64 	%rd14, %rd13, 48, %rd11;
	st.global.v2.u32 	[%rd14], {%r18, %r19};
	st.global.v2.u32 	[%rd14+8], {%r20, %r21};
	st.global.v2.u32 	[%rd14+16], {%r22, %r23};
	st.global.v2.u32 	[%rd14+24], {%r24, %r25};
	st.global.f32 	[%rd14+32], %f3;
	st.global.f64 	[%rd14+40], %fd3;
	st.global.v2.u32 	[%rd14+12288], {%r18, %r19};
	st.global.v2.u32 	[%rd14+12296], {%r20, %r21};
	st.global.v2.u32 	[%rd14+12304], {%r22, %r23};
	st.global.v2.u32 	[%rd14+12312], {%r24, %r25};
	st.global.f32 	[%rd14+12320], %f3;
	st.global.f64 	[%rd14+12328], %fd3;
	bra.uni 	$L__BB5_6;
$L__BB5_2:
	cvta.to.global.u64 	%rd6, %rd4;
	mov.u32 	%r17, %tid.x;
	cvt.u64.u32 	%rd7, %r17;
	setp.le.u64 	%p2, %rd2, %rd7;
	add.s64 	%rd9, %rd1, %rd7;
	mad.lo.s64 	%rd3, %rd9, 48, %rd6;
	@%p2 bra 	$L__BB5_4;
	st.global.v2.u32 	[%rd3], {%r18, %r19};
	st.global.v2.u32 	[%rd3+8], {%r20, %r21};
	st.global.v2.u32 	[%rd3+16], {%r22, %r23};
	st.global.v2.u32 	[%rd3+24], {%r24, %r25};
	st.global.f32 	[%rd3+32], %f3;
	st.global.f64 	[%rd3+40], %fd3;
$L__BB5_4:
	add.s32 	%r28, %r17, 256;
	cvt.u64.u32 	%rd10, %r28;
	setp.le.u64 	%p3, %rd2, %rd10;
	@%p3 bra 	$L__BB5_6;
	st.global.v2.u32 	[%rd3+12288], {%r18, %r19};
	st.global.v2.u32 	[%rd3+12296], {%r20, %r21};
	st.global.v2.u32 	[%rd3+12304], {%r22, %r23};
	st.global.v2.u32 	[%rd3+12312], {%r24, %r25};
	st.global.f32 	[%rd3+12320], %f3;
	st.global.f64 	[%rd3+12328], %fd3;
$L__BB5_6:
	ret;

}


// ===== COMPILED SASS (sm_100) =====

	.target	sm_100

	.elftype	@"ET_EXEC"


//--------------------- .note.nv.tkinfo           --------------------------
	.section	.note.nv.tkinfo,"",@"SHT_NOTE"
	.sectionflags	@"SHF_NOTE_NV_TKINFO"
	.tkinfo
        /*0018*/ 	.word	0x00000002
        /*0030*/ 	.string	""
        /*0030*/ 	.string	"ptxas"
        /*0030*/ 	.string	"Cuda compilation tools, release 13.0, V13.0.88"
        /*0030*/ 	.string	"Build cuda_13.0.r13.0/compiler.36424714_0"
        /*0030*/ 	.string	"-arch sm_100 -m 64 "



//--------------------- .note.nv.cuinfo           --------------------------
	.section	.note.nv.cuinfo,"",@"SHT_NOTE"
	.sectionflags	@"SHF_NOTE_NV_CUINFO"
        /*0018*/ 	.short	0x0002
        /*001a*/ 	.short	0x0064
        /*001c*/ 	.short	0x0082
	.zero		2


//--------------------- .nv.info                  --------------------------
	.section	.nv.info,"",@"SHT_CUDA_INFO"
	.align	4


	//----- nvinfo : EIATTR_REGCOUNT
	.align		4
        /*0000*/ 	.byte	0x04, 0x2f
        /*0002*/ 	.short	(.L_53 - .L_52)
	.align		4
.L_52:
        /*0004*/ 	.word	index@(_Z13initializeRNGP17curandStateXORWOWi)
        /*0008*/ 	.word	0x0000001f


	//----- nvinfo : EIATTR_FRAME_SIZE
	.align		4
.L_53:
        /*000c*/ 	.byte	0x04, 0x11
        /*000e*/ 	.short	(.L_55 - .L_54)
	.align		4
.L_54:
        /*0010*/ 	.word	index@(_Z13initializeRNGP17curandStateXORWOWi)
        /*0014*/ 	.word	0x00000000


	//----- nvinfo : EIATTR_REGCOUNT
	.align		4
.L_55:
        /*0018*/ 	.byte	0x04, 0x2f
        /*001a*/ 	.short	(.L_57 - .L_56)
	.align		4
.L_56:
        /*001c*/ 	.word	index@(_Z16randomWalkKernelPiS_PfP17curandStateXORWOWiif)
        /*0020*/ 	.word	0x0000001e


	//----- nvinfo : EIATTR_FRAME_SIZE
	.align		4
.L_57:
        /*0024*/ 	.byte	0x04, 0x11
        /*0026*/ 	.short	(.L_59 - .L_58)
	.align		4
.L_58:
        /*0028*/ 	.word	index@(_Z16randomWalkKernelPiS_PfP17curandStateXORWOWiif)
        /*002c*/ 	.word	0x00000000


	//----- nvinfo : EIATTR_REGCOUNT
	.align		4
.L_59:
        /*0030*/ 	.byte	0x04, 0x2f
        /*0032*/ 	.short	(.L_61 - .L_60)
	.align		4
.L_60:
        /*0034*/ 	.word	index@(_Z25updateAffectedWalksKernelPiS_PfP17curandStateXORWOWiS_iif)
        /*0038*/ 	.word	0x0000001e


	//----- nvinfo : EIATTR_FRAME_SIZE
	.align		4
.L_61:
        /*003c*/ 	.byte	0x04, 0x11
        /*003e*/ 	.short	(.L_63 - .L_62)
	.align		4
.L_62:
        /*0040*/ 	.word	index@(_Z25updateAffectedWalksKernelPiS_PfP17curandStateXORWOWiS_iif)
        /*0044*/ 	.word	0x00000000


	//----- nvinfo : EIATTR_REGCOUNT
	.align		4
.L_63:
        /*0048*/ 	.byte	0x04, 0x2f
        /*004a*/ 	.short	(.L_65 - .L_64)
	.align		4
.L_64:
        /*004c*/ 	.word	index@(_ZN3cub18CUB_300001_SM_10006detail11EmptyKernelIvEEvv)
        /*0050*/ 	.word	0x00000004


	//----- nvinfo : EIATTR_FRAME_SIZE
	.align		4
.L_65:
        /*0054*/ 	.byte	0x04, 0x11
        /*0056*/ 	.short	(.L_67 - .L_66)
	.align		4
.L_66:
        /*0058*/ 	.word	index@(_ZN3cub18CUB_300001_SM_10006detail11EmptyKernelIvEEvv)
        /*005c*/ 	.word	0x00000000


	//----- nvinfo : EIATTR_REGCOUNT
	.align		4
.L_67:
        /*0060*/ 	.byte	0x04, 0x2f
        /*0062*/ 	.short	(.L_69 - .L_68)
	.align		4
.L_68:
        /*0064*/ 	.word	index@(_ZN3cub18CUB_300001_SM_10006detail8for_each13static_kernelINS2_12policy_hub_t12policy_500_tEmN6thrust24THRUST_300001_SM_1000_NS8cuda_cub20__uninitialized_fill7functorINS7_10device_ptrIfEEfEEEEvT0_T1_)
        /*0068*/ 	.word	0x00000008


	//----- nvinfo : EIATTR_FRAME_SIZE
	.align		4
.L_69:
        /*006c*/ 	.byte	0x04, 0x11
        /*006e*/ 	.short	(.L_71 - .L_70)
	.align		4
.L_70:
        /*0070*/ 	.word	index@(_ZN3cub18CUB_300001_SM_10006detail8for_each13static_kernelINS2_12policy_hub_t12policy_500_tEmN6thrust24THRUST_300001_SM_1000_NS8cuda_cub20__uninitialized_fill7functorINS7_10device_ptrIfEEfEEEEvT0_T1_)
        /*0074*/ 	.word	0x00000000


	//----- nvinfo : EIATTR_REGCOUNT
	.align		4
.L_71:
        /*0078*/ 	.byte	0x04, 0x2f
        /*007a*/ 	.short	(.L_73 - .L_72)
	.align		4
.L_72:
        /*007c*/ 	.word	index@(_ZN3cub18CUB_300001_SM_10006detail8for_each13static_kernelINS2_12policy_hub_t12policy_500_tEmN6thrust24THRUST_300001_SM_1000_NS8cuda_cub20__uninitialized_fill7functorINS7_10device_ptrI17curandStateXORWOWEESC_EEEEvT0_T1_)
        /*0080*/ 	.word	0x00000014


	//----- nvinfo : EIATTR_FRAME_SIZE
	.align		4
.L_73:
        /*0084*/ 	.byte	0x04, 0x11
        /*0086*/ 	.short	(.L_75 - .L_74)
	.align		4
.L_74:
        /*0088*/ 	.word	index@(_ZN3cub18CUB_300001_SM_10006detail8for_each13static_kernelINS2_12policy_hub_t12policy_500_tEmN6thrust24THRUST_300001_SM_1000_NS8cuda_cub20__uninitialized_fill7functorINS7_10device_ptrI17curandStateXORWOWEESC_EEEEvT0_T1_)
        /*008c*/ 	.word	0x00000000


	//----- nvinfo : EIATTR_MIN_STACK_SIZE
	.align		4
.L_75:
        /*0090*/ 	.byte	0x04, 0x12
        /*0092*/ 	.short	(.L_77 - .L_76)
	.align		4
.L_76:
        /*0094*/ 	.word	index@(_ZN3cub18CUB_300001_SM_10006detail8for_each13static_kernelINS2_12policy_hub_t12policy_500_tEmN6thrust24THRUST_300001_SM_1000_NS8cuda_cub20__uninitialized_fill7functorINS7_10device_ptrI17curandStateXORWOWEESC_EEEEvT0_T1_)
        /*0098*/ 	.word	0x00000000


	//----- nvinfo : EIATTR_MIN_STACK_SIZE
	.align		4
.L_77:
        /*009c*/ 	.byte	0x04, 0x12
        /*009e*/ 	.short	(.L_79 - .L_78)
	.align		4
.L_78:
        /*00a0*/ 	.word	index@(_ZN3cub18CUB_300001_SM_10006detail8for_each13static_kernelINS2_12policy_hub_t12policy_500_tEmN6thrust24THRUST_300001_SM_1000_NS8cuda_cub20__uninitialized_fill7functorINS7_10device_ptrIfEEfEEEEvT0_T1_)
        /*00a4*/ 	.word	0x00000000


	//----- nvinfo : EIATTR_MIN_STACK_SIZE
	.align		4
.L_79:
        /*00a8*/ 	.byte	0x04, 0x12
        /*00aa*/ 	.short	(.L_81 - .L_80)
	.align		4
.L_80:
        /*00ac*/ 	.word	index@(_ZN3cub18CUB_300001_SM_10006detail11EmptyKernelIvEEvv)
        /*00b0*/ 	.word	0x00000000


	//----- nvinfo : EIATTR_MIN_STACK_SIZE
	.align		4
.L_81:
        /*00b4*/ 	.byte	0x04, 0x12
        /*00b6*/ 	.short	(.L_83 - .L_82)
	.align		4
.L_82:
        /*00b8*/ 	.word	index@(_Z25updateAffectedWalksKernelPiS_PfP17curandStateXORWOWiS_iif)
        /*00bc*/ 	.word	0x00000000


	//----- nvinfo : EIATTR_MIN_STACK_SIZE
	.align		4
.L_83:
        /*00c0*/ 	.byte	0x04, 0x12
        /*00c2*/ 	.short	(.L_85 - .L_84)
	.align		4
.L_84:
        /*00c4*/ 	.word	index@(_Z16randomWalkKernelPiS_PfP17curandStateXORWOWiif)
        /*00c8*/ 	.word	0x00000000


	//----- nvinfo : EIATTR_MIN_STACK_SIZE
	.align		4
.L_85:
        /*00cc*/ 	.byte	0x04, 0x12
        /*00ce*/ 	.short	(.L_87 - .L_86)
	.align		4
.L_86:
        /*00d0*/ 	.word	index@(_Z13initializeRNGP17curandStateXORWOWi)
        /*00d4*/ 	.word	0x00000000
.L_87:


//--------------------- .nv.compat                --------------------------
	.section	.nv.compat,"",@"SHT_CUDA_COMPAT_INFO"
	.align	4
        /*0000*/ 	.byte	0x02, 0x09, 0x00, 0x00, 0x02, 0x02, 0x01, 0x00, 0x02, 0x05, 0x05, 0x00, 0x03, 0x07, 0x01, 0x01
        /*0010*/ 	.byte	0x02, 0x03, 0x00, 0x00, 0x02, 0x06, 0x01, 0x00, 0x04, 0x0b, 0x08, 0x00, 0x09, 0x00, 0x00, 0x00
        /*0020*/ 	.byte	0x00, 0x00, 0x00, 0x00


//--------------------- .nv.info._ZN3cub18CUB_300001_SM_10006detail8for_each13static_kernelINS2_12policy_hub_t12policy_500_tEmN6thrust24THRUST_300001_SM_1000_NS8cuda_cub20__uninitialized_fill7functorINS7_10device_ptrI17curandStateXORWOWEESC_EEEEvT0_T1_ --------------------------
	.section	.nv.info._ZN3cub18CUB_300001_SM_10006detail8for_each13static_kernelINS2_12policy_hub_t12policy_500_tEmN6thrust24THRUST_300001_SM_1000_NS8cuda_cub20__uninitialized_fill7functorINS7_10device_ptrI17curandStateXORWOWEESC_EEEEvT0_T1_,"",@"SHT_CUDA_INFO"
	.sectionflags	@""
	.align	4


	//----- nvinfo : EIATTR_CUDA_API_VERSION
	.align		4
        /*0000*/ 	.byte	0x04, 0x37
        /*0002*/ 	.short	(.L_89 - .L_88)
.L_88:
        /*0004*/ 	.word	0x00000082


	//----- nvinfo : EIATTR_KPARAM_INFO
	.align		4
.L_89:
        /*0008*/ 	.byte	0x04, 0x17
        /*000a*/ 	.short	(.L_91 - .L_90)
.L_90:
        /*000c*/ 	.word	0x00000000
        /*0010*/ 	.short	0x0001
        /*0012*/ 	.short	0x0008
        /*0014*/ 	.byte	0x00, 0xf0, 0xe1, 0x00


	//----- nvinfo : EIATTR_KPARAM_INFO
	.align		4
.L_91:
        /*0018*/ 	.byte	0x04, 0x17
        /*001a*/ 	.short	(.L_93 - .L_92)
.L_92:
        /*001c*/ 	.word	0x00000000
        /*0020*/ 	.short	0x0000
        /*0022*/ 	.short	0x0000
        /*0024*/ 	.byte	0x00, 0xf0, 0x21, 0x00


	//----- nvinfo : EIATTR_SPARSE_MMA_MASK
	.align		4
.L_93:
        /*0028*/ 	.byte	0x03, 0x50
        /*002a*/ 	.short	0x0000


	//----- nvinfo : EIATTR_MAXREG_COUNT
	.align		4
        /*002c*/ 	.byte	0x03, 0x1b
        /*002e*/ 	.short	0x00ff


	//----- nvinfo : EIATTR_MERCURY_ISA_VERSION
	.align		4
        /*0030*/ 	.byte	0x03, 0x5f
        /*0032*/ 	.short	0x0101


	//----- nvinfo : EIATTR_VRC_CTA_INIT_COUNT
	.align		4
        /*0034*/ 	.byte	0x02, 0x4a
	.zero		1
	.zero		1


	//----- nvinfo : EIATTR_EXIT_INSTR_OFFSETS
	.align		4
        /*0038*/ 	.byte	0x04, 0x1c
        /*003a*/ 	.short	(.L_95 - .L_94)


	//   ....[0]....
.L_94:
        /*003c*/ 	.word	0x00000230


	//   ....[1]....
        /*0040*/ 	.word	0x00000410


	//   ....[2]....
        /*0044*/ 	.word	0x000004e0


	//----- nvinfo : EIATTR_MAX_THREADS
	.align		4
.L_95:
        /*0048*/ 	.byte	0x04, 0x05
        /*004a*/ 	.short	(.L_97 - .L_96)
.L_96:
        /*004c*/ 	.word	0x00000100
        /*0050*/ 	.word	0x00000001
        /*0054*/ 	.word	0x00000001


	//----- nvinfo : EIATTR_CRS_STACK_SIZE
	.align		4
.L_97:
        /*0058*/ 	.byte	0x04, 0x1e
        /*005a*/ 	.short	(.L_99 - .L_98)
.L_98:
        /*005c*/ 	.word	0x00000000


	//----- nvinfo : EIATTR_CBANK_PARAM_SIZE
	.align		4
.L_99:
        /*0060*/ 	.byte	0x03, 0x19
        /*0062*/ 	.short	0x0040


	//----- nvinfo : EIATTR_PARAM_CBANK
	.align		4
        /*0064*/ 	.byte	0x04, 0x0a
        /*0066*/ 	.short	(.L_101 - .L_100)
	.align		4
.L_100:
        /*0068*/ 	.word	index@(.nv.constant0._ZN3cub18CUB_300001_SM_10006detail8for_each13static_kernelINS2_12policy_hub_t12policy_500_tEmN6thrust24THRUST_300001_SM_1000_NS8cuda_cub20__uninitialized_fill7functorINS7_10device_ptrI17curandStateXORWOWEESC_EEEEvT0_T1_)
        /*006c*/ 	.short	0x0380
        /*006e*/ 	.short	0x0040


	//----- nvinfo : EIATTR_SW_WAR
	.align		4
.L_101:
        /*0070*/ 	.byte	0x04, 0x36
        /*0072*/ 	.short	(.L_103 - .L_102)
.L_102:
        /*0074*/ 	.word	0x00000008
.L_103:


//--------------------- .nv.info._ZN3cub18CUB_300001_SM_10006detail8for_each13static_kernelINS2_12policy_hub_t12policy_500_tEmN6thrust24THRUST_300001_SM_1000_NS8cuda_cub20__uninitialized_fill7functorINS7_10device_ptrIfEEfEEEEvT0_T1_ --------------------------
	.section	.nv.info._ZN3cub18CUB_300001_SM_10006detail8for_each13static_kernelINS2_12policy_hub_t12policy_500_tEmN6thrust24THRUST_300001_SM_1000_NS8cuda_cub20__uninitialized_fill7functorINS7_10device_ptrIfEEfEEEEvT0_T1_,"",@"SHT_CUDA_INFO"
	.sectionflags	@""
	.align	4


	//----- nvinfo : EIATTR_CUDA_API_VERSION
	.align		4
        /*0000*/ 	.byte	0x04, 0x37
        /*0002*/ 	.short	(.L_105 - .L_104)
.L_104:
        /*0004*/ 	.word	0x00000082


	//----- nvinfo : EIATTR_KPARAM_INFO
	.align		4
.L_105:
        /*0008*/ 	.byte	0x04, 0x17
        /*000a*/ 	.short	(.L_107 - .L_106)
.L_106:
        /*000c*/ 	.word	0x00000000
        /*0010*/ 	.short	0x0001
        /*0012*/ 	.short	0x0008
        /*0014*/ 	.byte	0x00, 0xf0, 0x41, 0x00


	//----- nvinfo : EIATTR_KPARAM_INFO
	.align		4
.L_107:
        /*0018*/ 	.byte	0x04, 0x17
        /*001a*/ 	.short	(.L_109 - .L_108)
.L_108:
        /*001c*/ 	.word	0x00000000
        /*0020*/ 	.short	0x0000
        /*0022*/ 	.short	0x0000
        /*0024*/ 	.byte	0x00, 0xf0, 0x21, 0x00


	//----- nvinfo : EIATTR_SPARSE_MMA_MASK
	.align		4
.L_109:
        /*0028*/ 	.byte	0x03, 0x50
        /*002a*/ 	.short	0x0000


	//----- nvinfo : EIATTR_MAXREG_COUNT
	.align		4
        /*002c*/ 	.byte	0x03, 0x1b
        /*002e*/ 	.short	0x00ff


	//----- nvinfo : EIATTR_MERCURY_ISA_VERSION
	.align		4
        /*0030*/ 	.byte	0x03, 0x5f
        /*0032*/ 	.short	0x0101


	//----- nvinfo : EIATTR_VRC_CTA_INIT_COUNT
	.align		4
        /*0034*/ 	.byte	0x02, 0x4a
	.zero		1
	.zero		1


	//----- nvinfo : EIATTR_EXIT_INSTR_OFFSETS
	.align		4
        /*0038*/ 	.byte	0x04, 0x1c
        /*003a*/ 	.short	(.L_111 - .L_110)


	//   ....[0]....
.L_110:
        /*003c*/ 	.word	0x00000130


	//   ....[1]....
        /*0040*/ 	.word	0x00000230


	//   ....[2]....
        /*0044*/ 	.word	0x00000260


	//----- nvinfo : EIATTR_MAX_THREADS
	.align		4
.L_111:
        /*0048*/ 	.byte	0x04, 0x05
        /*004a*/ 	.short	(.L_113 - .L_112)
.L_112:
        /*004c*/ 	.word	0x00000100
        /*0050*/ 	.word	0x00000001
        /*0054*/ 	.word	0x00000001


	//----- nvinfo : EIATTR_CBANK_PARAM_SIZE
	.align		4
.L_113:
        /*0058*/ 	.byte	0x03, 0x19
        /*005a*/ 	.short	0x0018


	//----- nvinfo : EIATTR_PARAM_CBANK
	.align		4
        /*005c*/ 	.byte	0x04, 0x0a
        /*005e*/ 	.short	(.L_115 - .L_114)
	.align		4
.L_114:
        /*0060*/ 	.word	index@(.nv.constant0._ZN3cub18CUB_300001_SM_10006detail8for_each13static_kernelINS2_12policy_hub_t12policy_500_tEmN6thrust24THRUST_300001_SM_1000_NS8cuda_cub20__uninitialized_fill7functorINS7_10device_ptrIfEEfEEEEvT0_T1_)
        /*0064*/ 	.short	0x0380
        /*0066*/ 	.short	0x0018


	//----- nvinfo : EIATTR_SW_WAR
	.align		4
.L_115:
        /*0068*/ 	.byte	0x04, 0x36
        /*006a*/ 	.short	(.L_117 - .L_116)
.L_116:
        /*006c*/ 	.word	0x00000008
.L_117:


//--------------------- .nv.info._ZN3cub18CUB_300001_SM_10006detail11EmptyKernelIvEEvv --------------------------
	.section	.nv.info._ZN3cub18CUB_300001_SM_10006detail11EmptyKernelIvEEvv,"",@"SHT_CUDA_INFO"
	.sectionflags	@""
	.align	4


	//----- nvinfo : EIATTR_CUDA_API_VERSION
	.align		4
        /*0000*/ 	.byte	0x04, 0x37
        /*0002*/ 	.short	(.L_119 - .L_118)
.L_118:
        /*0004*/ 	.word	0x00000082


	//----- nvinfo : EIATTR_SPARSE_MMA_MASK
	.align		4
.L_119:
        /*0008*/ 	.byte	0x03, 0x50
        /*000a*/ 	.short	0x0000


	//----- nvinfo : EIATTR_MAXREG_COUNT
	.align		4
        /*000c*/ 	.byte	0x03, 0x1b
        /*000e*/ 	.short	0x00ff


	//----- nvinfo : EIATTR_MERCURY_ISA_VERSION
	.align		4
        /*0010*/ 	.byte	0x03, 0x5f
        /*0012*/ 	.short	0x0101


	//----- nvinfo : EIATTR_VRC_CTA_INIT_COUNT
	.align		4
        /*0014*/ 	.byte	0x02, 0x4a
	.zero		1
	.zero		1


	//----- nvinfo : EIATTR_EXIT_INSTR_OFFSETS
	.align		4
        /*0018*/ 	.byte	0x04, 0x1c
        /*001a*/ 	.short	(.L_121 - .L_120)


	//   ....[0]....
.L_120:
        /*001c*/ 	.word	0x00000010


	//----- nvinfo : EIATTR_SW_WAR
	.align		4
.L_121:
        /*0020*/ 	.byte	0x04, 0x36
        /*0022*/ 	.short	(.L_123 - .L_122)
.L_122:
        /*0024*/ 	.word	0x00000008
.L_123:


//--------------------- .nv.info._Z25updateAffectedWalksKernelPiS_PfP17curandStateXORWOWiS_iif --------------------------
	.section	.nv.info._Z25updateAffectedWalksKernelPiS_PfP17curandStateXORWOWiS_iif,"",@"SHT_CUDA_INFO"
	.sectionflags	@""
	.align	4


	//----- nvinfo : EIATTR_CUDA_API_VERSION
	.align		4
        /*0000*/ 	.byte	0x04, 0x37
        /*0002*/ 	.short	(.L_125 - .L_124)
.L_124:
        /*0004*/ 	.word	0x00000082


	//----- nvinfo : EIATTR_KPARAM_INFO
	.align		4
.L_125:
        /*0008*/ 	.byte	0x04, 0x17
        /*000a*/ 	.short	(.L_127 - .L_126)
.L_126:
        /*000c*/ 	.word	0x00000000
        /*0010*/ 	.short	0x0008
        /*0012*/ 	.short	0x0038
        /*0014*/ 	.byte	0x00, 0xf0, 0x11, 0x00


	//----- nvinfo : EIATTR_KPARAM_INFO
	.align		4
.L_127:
        /*0018*/ 	.byte	0x04, 0x17
        /*001a*/ 	.short	(.L_129 - .L_128)
.L_128:
        /*001c*/ 	.word	0x00000000
        /*0020*/ 	.short	0x0007
        /*0022*/ 	.short	0x0034
        /*0024*/ 	.byte	0x00, 0xf0, 0x11, 0x00


	//----- nvinfo : EIATTR_KPARAM_INFO
	.align		4
.L_129:
        /*0028*/ 	.byte	0x04, 0x17
        /*002a*/ 	.short	(.L_131 - .L_130)
.L_130:
        /*002c*/ 	.word	0x00000000
        /*0030*/ 	.short	0x0006
        /*0032*/ 	.short	0x0030
        /*0034*/ 	.byte	0x00, 0xf0, 0x11, 0x00


	//----- nvinfo : EIATTR_KPARAM_INFO
	.align		4
.L_131:
        /*0038*/ 	.byte	0x04, 0x17
        /*003a*/ 	.short	(.L_133 - .L_132)
.L_132:
        /*003c*/ 	.word	0x00000000
        /*0040*/ 	.short	0x0005
        /*0042*/ 	.short	0x0028
        /*0044*/ 	.byte	0x00, 0xf5, 0x21, 0x00


	//----- nvinfo : EIATTR_KPARAM_INFO
	.align		4
.L_133:
        /*0048*/ 	.byte	0x04, 0x17
        /*004a*/ 	.short	(.L_135 - .L_134)
.L_134:
        /*004c*/ 	.word	0x00000000
        /*0050*/ 	.short	0x0004
        /*0052*/ 	.short	0x0020
        /*0054*/ 	.byte	0x00, 0xf0, 0x11, 0x00


	//----- nvinfo : EIATTR_KPARAM_INFO
	.align		4
.L_135:
        /*0058*/ 	.byte	0x04, 0x17
        /*005a*/ 	.short	(.L_137 - .L_136)
.L_136:
        /*005c*/ 	.word	0x00000000
        /*0060*/ 	.short	0x0003
        /*0062*/ 	.short	0x0018
        /*0064*/ 	.byte	0x00, 0xf5, 0x21, 0x00


	//----- nvinfo : EIATTR_KPARAM_INFO
	.align		4
.L_137:
        /*0068*/ 	.byte	0x04, 0x17
        /*006a*/ 	.short	(.L_139 - .L_138)
.L_138:
        /*006c*/ 	.word	0x00000000
        /*0070*/ 	.short	0x0002
        /*0072*/ 	.short	0x0010
        /*0074*/ 	.byte	0x00, 0xf5, 0x21, 0x00


	//----- nvinfo : EIATTR_KPARAM_INFO
	.align		4
.L_139:
        /*0078*/ 	.byte	0x04, 0x17
        /*007a*/ 	.short	(.L_141 - .L_140)
.L_140:
        /*007c*/ 	.word	0x00000000
        /*0080*/ 	.short	0x0001
        /*0082*/ 	.short	0x0008
        /*0084*/ 	.byte	0x00, 0xf5, 0x21, 0x00


	//----- nvinfo : EIATTR_KPARAM_INFO
	.align		4
.L_141:
        /*0088*/ 	.byte	0x04, 0x17
        /*008a*/ 	.short	(.L_143 - .L_142)
.L_142:
        /*008c*/ 	.word	0x00000000
        /*0090*/ 	.short	0x0000
        /*0092*/ 	.short	0x0000
        /*0094*/ 	.byte	0x00, 0xf5, 0x21, 0x00


	//----- nvinfo : EIATTR_SPARSE_MMA_MASK
	.align		4
.L_143:
        /*0098*/ 	.byte	0x03, 0x50
        /*009a*/ 	.short	0x0000


	//----- nvinfo : EIATTR_MAXREG_COUNT
	.align		4
        /*009c*/ 	.byte	0x03, 0x1b
        /*009e*/ 	.short	0x00ff


	//----- nvinfo : EIATTR_MERCURY_ISA_VERSION
	.align		4
        /*00a0*/ 	.byte	0x03, 0x5f
        /*00a2*/ 	.short	0x0101


	//----- nvinfo : EIATTR_VRC_CTA_INIT_COUNT
	.align		4
        /*00a4*/ 	.byte	0x02, 0x4a
	.zero		1
	.zero		1


	//----- nvinfo : EIATTR_EXIT_INSTR_OFFSETS
	.align		4
        /*00a8*/ 	.byte	0x04, 0x1c
        /*00aa*/ 	.short	(.L_145 - .L_144)


	//   ....[0]....
.L_144:
        /*00ac*/ 	.word	0x00000070


	//   ....[1]....
        /*00b0*/ 	.word	0x00000fa0


	//----- nvinfo : EIATTR_CRS_STACK_SIZE
	.align		4
.L_145:
        /*00b4*/ 	.byte	0x04, 0x1e
        /*00b6*/ 	.short	(.L_147 - .L_146)
.L_146:
        /*00b8*/ 	.word	0x00000000


	//----- nvinfo : EIATTR_CBANK_PARAM_SIZE
	.align		4
.L_147:
        /*00bc*/ 	.byte	0x03, 0x19
        /*00be*/ 	.short	0x003c


	//----- nvinfo : EIATTR_PARAM_CBANK
	.align		4
        /*00c0*/ 	.byte	0x04, 0x0a
        /*00c2*/ 	.short	(.L_149 - .L_148)
	.align		4
.L_148:
        /*00c4*/ 	.word	index@(.nv.constant0._Z25updateAffectedWalksKernelPiS_PfP17curandStateXORWOWiS_iif)
        /*00c8*/ 	.short	0x0380
        /*00ca*/ 	.short	0x003c


	//----- nvinfo : EIATTR_SW_WAR
	.align		4
.L_149:
        /*00cc*/ 	.byte	0x04, 0x36
        /*00ce*/ 	.short	(.L_151 - .L_150)
.L_150:
        /*00d0*/ 	.word	0x00000008
.L_151:


//--------------------- .nv.info._Z16randomWalkKernelPiS_PfP17curandStateXORWOWiif --------------------------
	.section	.nv.info._Z16randomWalkKernelPiS_PfP17curandStateXORWOWiif,"",@"SHT_CUDA_INFO"
	.sectionflags	@""
	.align	4


	//----- nvinfo : EIATTR_CUDA_API_VERSION
	.align		4
        /*0000*/ 	.byte	0x04, 0x37
        /*0002*/ 	.short	(.L_153 - .L_152)
.L_152:
        /*0004*/ 	.word	0x00000082


	//----- nvinfo : EIATTR_KPARAM_INFO
	.align		4
.L_153:
        /*0008*/ 	.byte	0x04, 0x17
        /*000a*/ 	.short	(.L_155 - .L_154)
.L_154:
        /*000c*/ 	.word	0x00000000
        /*0010*/ 	.short	0x0006
        /*0012*/ 	.short	0x0028
        /*0014*/ 	.byte	0x00, 0xf0, 0x11, 0x00


	//----- nvinfo : EIATTR_KPARAM_INFO
	.align		4
.L_155:
        /*0018*/ 	.byte	0x04, 0x17
        /*001a*/ 	.short	(.L_157 - .L_156)
.L_156:
        /*001c*/ 	.word	0x00000000
        /*0020*/ 	.short	0x0005
        /*0022*/ 	.short	0x0024
        /*0024*/ 	.byte	0x00, 0xf0, 0x11, 0x00


	//----- nvinfo : EIATTR_KPARAM_INFO
	.align		4
.L_157:
        /*0028*/ 	.byte	0x04, 0x17
        /*002a*/ 	.short	(.L_159 - .L_158)
.L_158:
        /*002c*/ 	.word	0x00000000
        /*0030*/ 	.short	0x0004
        /*0032*/ 	.short	0x0020
        /*0034*/ 	.byte	0x00, 0xf0, 0x11, 0x00


	//----- nvinfo : EIATTR_KPARAM_INFO
	.align		4
.L_159:
        /*0038*/ 	.byte	0x04, 0x17
        /*003a*/ 	.short	(.L_161 - .L_160)
.L_160:
        /*003c*/ 	.word	0x00000000
        /*0040*/ 	.short	0x0003
        /*0042*/ 	.short	0x0018
        /*0044*/ 	.byte	0x00, 0xf5, 0x21, 0x00


	//----- nvinfo : EIATTR_KPARAM_INFO
	.align		4
.L_161:
        /*0048*/ 	.byte	0x04, 0x17
        /*004a*/ 	.short	(.L_163 - .L_162)
.L_162:
        /*004c*/ 	.word	0x00000000
        /*0050*/ 	.short	0x0002
        /*0052*/ 	.short	0x0010
        /*0054*/ 	.byte	0x00, 0xf5, 0x21, 0x00


	//----- nvinfo : EIATTR_KPARAM_INFO
	.align		4
.L_163:
        /*0058*/ 	.byte	0x04, 0x17
        /*005a*/ 	.short	(.L_165 - .L_164)
.L_164:
        /*005c*/ 	.word	0x00000000
        /*0060*/ 	.short	0x0001
        /*0062*/ 	.short	0x0008
        /*0064*/ 	.byte	0x00, 0xf5, 0x21, 0x00


	//----- nvinfo : EIATTR_KPARAM_INFO
	.align		4
.L_165:
        /*0068*/ 	.byte	0x04, 0x17
        /*006a*/ 	.short	(.L_167 - .L_166)
.L_166:
        /*006c*/ 	.word	0x00000000
        /*0070*/ 	.short	0x0000
        /*0072*/ 	.short	0x0000
        /*0074*/ 	.byte	0x00, 0xf5, 0x21, 0x00


	//----- nvinfo : EIATTR_SPARSE_MMA_MASK
	.align		4
.L_167:
        /*0078*/ 	.byte	0x03, 0x50
        /*007a*/ 	.short	0x0000


	//----- nvinfo : EIATTR_MAXREG_COUNT
	.align		4
        /*007c*/ 	.byte	0x03, 0x1b
        /*007e*/ 	.short	0x00ff


	//----- nvinfo : EIATTR_MERCURY_ISA_VERSION
	.align		4
        /*0080*/ 	.byte	0x03, 0x5f
        /*0082*/ 	.short	0x0101


	//----- nvinfo : EIATTR_VRC_CTA_INIT_COUNT
	.align		4
        /*0084*/ 	.byte	0x02, 0x4a
	.zero		1
	.zero		1


	//----- nvinfo : EIATTR_EXIT_INSTR_OFFSETS
	.align		4
        /*0088*/ 	.byte	0x04, 0x1c
        /*008a*/ 	.short	(.L_169 - .L_168)


	//   ....[0]....
.L_168:
        /*008c*/ 	.word	0x00000070


	//   ....[1]....
        /*0090*/ 	.word	0x00000f70


	//----- nvinfo : EIATTR_CRS_STACK_SIZE
	.align		4
.L_169:
        /*0094*/ 	.byte	0x04, 0x1e
        /*0096*/ 	.short	(.L_171 - .L_170)
.L_170:
        /*0098*/ 	.word	0x00000000


	//----- nvinfo : EIATTR_CBANK_PARAM_SIZE
	.align		4
.L_171:
        /*009c*/ 	.byte	0x03, 0x19
        /*009e*/ 	.short	0x002c


	//----- nvinfo : EIATTR_PARAM_CBANK
	.align		4
        /*00a0*/ 	.byte	0x04, 0x0a
        /*00a2*/ 	.short	(.L_173 - .L_172)
	.align		4
.L_172:
        /*00a4*/ 	.word	index@(.nv.constant0._Z16randomWalkKernelPiS_PfP17curandStateXORWOWiif)
        /*00a8*/ 	.short	0x0380
        /*00aa*/ 	.short	0x002c


	//----- nvinfo : EIATTR_SW_WAR
	.align		4
.L_173:
        /*00ac*/ 	.byte	0x04, 0x36
        /*00ae*/ 	.short	(.L_175 - .L_174)
.L_174:
        /*00b0*/ 	.word	0x00000008
.L_175:


//--------------------- .nv.info._Z13initializeRNGP17curandStateXORWOWi --------------------------
	.section	.nv.info._Z13initializeRNGP17curandStateXORWOWi,"",@"SHT_CUDA_INFO"
	.sectionflags	@""
	.align	4


	//----- nvinfo : EIATTR_CUDA_API_VERSION
	.align		4
        /*0000*/ 	.byte	0x04, 0x37
        /*0002*/ 	.short	(.L_177 - .L_176)
.L_176:
        /*0004*/ 	.word	0x00000082


	//----- nvinfo : EIATTR_KPARAM_INFO
	.align		4
.L_177:
        /*0008*/ 	.byte	0x04, 0x17
        /*000a*/ 	.short	(.L_179 - .L_178)
.L_178:
        /*000c*/ 	.word	0x00000000
        /*0010*/ 	.short	0x0001
        /*0012*/ 	.short	0x0008
        /*0014*/ 	.byte	0x00, 0xf0, 0x11, 0x00


	//----- nvinfo : EIATTR_KPARAM_INFO
	.align		4
.L_179:
        /*0018*/ 	.byte	0x04, 0x17
        /*001a*/ 	.short	(.L_181 - .L_180)
.L_180:
        /*001c*/ 	.word	0x00000000
        /*0020*/ 	.short	0x0000
        /*0022*/ 	.short	0x0000
        /*0024*/ 	.byte	0x00, 0xf5, 0x21, 0x00


	//----- nvinfo : EIATTR_SPARSE_MMA_MASK
	.align		4
.L_181:
        /*0028*/ 	.byte	0x03, 0x50
        /*002a*/ 	.short	0x0000


	//----- nvinfo : EIATTR_MAXREG_COUNT
	.align		4
        /*002c*/ 	.byte	0x03, 0x1b
        /*002e*/ 	.short	0x00ff


	//----- nvinfo : EIATTR_MERCURY_ISA_VERSION
	.align		4
        /*0030*/ 	.byte	0x03, 0x5f
        /*0032*/ 	.short	0x0101


	//----- nvinfo : EIATTR_VRC_CTA_INIT_COUNT
	.align		4
        /*0034*/ 	.byte	0x02, 0x4a
	.zero		1
	.zero		1


	//----- nvinfo : EIATTR_EXIT_INSTR_OFFSETS
	.align		4
        /*0038*/ 	.byte	0x04, 0x1c
        /*003a*/ 	.short	(.L_183 - .L_182)


	//   ....[0]....
.L_182:
        /*003c*/ 	.word	0x00000070


	//   ....[1]....
        /*0040*/ 	.word	0x00000eb0


	//----- nvinfo : EIATTR_CRS_STACK_SIZE
	.align		4
.L_183:
        /*0044*/ 	.byte	0x04, 0x1e
        /*0046*/ 	.short	(.L_185 - .L_184)
.L_184:
        /*0048*/ 	.word	0x00000000


	//----- nvinfo : EIATTR_CBANK_PARAM_SIZE
	.align		4
.L_185:
        /*004c*/ 	.byte	0x03, 0x19
        /*004e*/ 	.short	0x000c


	//----- nvinfo : EIATTR_PARAM_CBANK
	.align		4
        /*0050*/ 	.byte	0x04, 0x0a
        /*0052*/ 	.short	(.L_187 - .L_186)
	.align		4
.L_186:
        /*0054*/ 	.word	index@(.nv.constant0._Z13initializeRNGP17curandStateXORWOWi)
        /*0058*/ 	.short	0x0380
        /*005a*/ 	.short	0x000c


	//----- nvinfo : EIATTR_SW_WAR
	.align		4
.L_187:
        /*005c*/ 	.byte	0x04, 0x36
        /*005e*/ 	.short	(.L_189 - .L_188)
.L_188:
        /*0060*/ 	.word	0x00000008
.L_189:


//--------------------- .nv.callgraph             --------------------------
	.section	.nv.callgraph,"",@"SHT_CUDA_CALLGRAPH"
	.align	4
	.sectionentsize	8
	.align		4
        /*0000*/ 	.word	0x00000000
	.align		4
        /*0004*/ 	.word	0xffffffff
	.align		4
        /*0008*/ 	.word	0x00000000
	.align		4
        /*000c*/ 	.word	0xfffffffe
	.align		4
        /*0010*/ 	.word	0x00000000
	.align		4
        /*0014*/ 	.word	0xfffffffd
	.align		4
        /*0018*/ 	.word	0x00000000
	.align		4
        /*001c*/ 	.word	0xfffffffc


//--------------------- .nv.constant4             --------------------------
	.section	.nv.constant4,"a",@progbits
	.align	8
	.align		8
.nv.constant4:
        /*0000*/ 	.dword	precalc_xorwow_matrix
	.align		8
        /*0008*/ 	.dword	precalc_xorwow_offset_matrix
	.align		8
        /*0010*/ 	.dword	mrg32k3aM1
	.align		8
        /*0018*/ 	.dword	mrg32k3aM2
	.align		8
        /*0020*/ 	.dword	mrg32k3aM1SubSeq
	.align		8
        /*0028*/ 	.dword	mrg32k3aM2SubSeq
	.align		8
        /*0030*/ 	.dword	mrg32k3aM1Seq
	.align		8
        /*0038*/ 	.dword	mrg32k3aM2Seq
	.align		8
        /*0040*/ 	.dword	_ZN34_INTERNAL_45be876f_4_k_cu_9a80f6024cuda3std3__45__cpo5beginE
	.align		8
        /*0048*/ 	.dword	_ZN34_INTERNAL_45be876f_4_k_cu_9a80f6024cuda3std3__45__cpo3endE
	.align		8
        /*0050*/ 	.dword	_ZN34_INTERNAL_45be876f_4_k_cu_9a80f6024cuda3std3__45__cpo6cbeginE
	.align		8
        /*0058*/ 	.dword	_ZN34_INTERNAL_45be876f_4_k_cu_9a80f6024cuda3std3__45__cpo4cendE
	.align		8
        /*0060*/ 	.dword	_ZN34_INTERNAL_45be876f_4_k_cu_9a80f6024cuda3std3__45__cpo6rbeginE
	.align		8
        /*0068*/ 	.dword	_ZN34_INTERNAL_45be876f_4_k_cu_9a80f6024cuda3std3__45__cpo4rendE
	.align		8
        /*0070*/ 	.dword	_ZN34_INTERNAL_45be876f_4_k_cu_9a80f6024cuda3std3__45__cpo7crbeginE
	.align		8
        /*0078*/ 	.dword	_ZN34_INTERNAL_45be876f_4_k_cu_9a80f6024cuda3std3__45__cpo5crendE
	.align		8
        /*0080*/ 	.dword	_ZN34_INTERNAL_45be876f_4_k_cu_9a80f6024cuda3std3__436_GLOBAL__N__45be876f_4_k_cu_9a80f6026ignoreE
	.align		8
        /*0088*/ 	.dword	_ZN34_INTERNAL_45be876f_4_k_cu_9a80f6024cuda3std3__419piecewise_constructE
	.align		8
        /*0090*/ 	.dword	_ZN34_INTERNAL_45be876f_4_k_cu_9a80f6024cuda3std3__48in_placeE
	.align		8
        /*0098*/ 	.dword	_ZN34_INTERNAL_45be876f_4_k_cu_9a80f6024cuda3std3__420unreachable_sentinelE
	.align		8
        /*00a0*/ 	.dword	_ZN34_INTERNAL_45be876f_4_k_cu_9a80f6024cuda3std3__47nulloptE
	.align		8
        /*00a8*/ 	.dword	_ZN34_INTERNAL_45be876f_4_k_cu_9a80f6024cuda3std3__48unexpectE
	.align		8
        /*00b0*/ 	.dword	_ZN34_INTERNAL_45be876f_4_k_cu_9a80f6024cuda3std6ranges3__45__cpo4swapE
	.align		8
        /*00b8*/ 	.dword	_ZN34_INTERNAL_45be876f_4_k_cu_9a80f6024cuda3std6ranges3__45__cpo9iter_moveE
	.align		8
        /*00c0*/ 	.dword	_ZN34_INTERNAL_45be876f_4_k_cu_9a80f6024cuda3std6ranges3__45__cpo5beginE
	.align		8
        /*00c8*/ 	.dword	_ZN34_INTERNAL_45be876f_4_k_cu_9a80f6024cuda3std6ranges3__45__cpo3endE
	.align		8
        /*00d0*/ 	.dword	_ZN34_INTERNAL_45be876f_4_k_cu_9a80f6024cuda3std6ranges3__45__cpo6cbeginE
	.align		8
        /*00d8*/ 	.dword	_ZN34_INTERNAL_45be876f_4_k_cu_9a80f6024cuda3std6ranges3__45__cpo4cendE
	.align		8
        /*00e0*/ 	.dword	_ZN34_INTERNAL_45be876f_4_k_cu_9a80f6024cuda3std6ranges3__45__cpo7advanceE
	.align		8
        /*00e8*/ 	.dword	_ZN34_INTERNAL_45be876f_4_k_cu_9a80f6024cuda3std6ranges3__45__cpo9iter_swapE
	.align		8
        /*00f0*/ 	.dword	_ZN34_INTERNAL_45be876f_4_k_cu_9a80f6024cuda3std6ranges3__45__cpo4nextE
	.align		8
        /*00f8*/ 	.dword	_ZN34_INTERNAL_45be876f_4_k_cu_9a80f6024cuda3std6ranges3__45__cpo4prevE
	.align		8
        /*0100*/ 	.dword	_ZN34_INTERNAL_45be876f_4_k_cu_9a80f6024cuda3std6ranges3__45__cpo4dataE
	.align		8
        /*0108*/ 	.dword	_ZN34_INTERNAL_45be876f_4_k_cu_9a80f6024cuda3std6ranges3__45__cpo5cdataE
	.align		8
        /*0110*/ 	.dword	_ZN34_INTERNAL_45be876f_4_k_cu_9a80f6024cuda3std6ranges3__45__cpo4sizeE
	.align		8
        /*0118*/ 	.dword	_ZN34_INTERNAL_45be876f_4_k_cu_9a80f6024cuda3std6ranges3__45__cpo5ssizeE
	.align		8
        /*0120*/ 	.dword	_ZN34_INTERNAL_45be876f_4_k_cu_9a80f6024cuda3std6ranges3__45__cpo8distanceE
	.align		8
        /*0128*/ 	.dword	_ZN34_INTERNAL_45be876f_4_k_cu_9a80f6026thrust24THRUST_300001_SM_1000_NS8cuda_cub3parE
	.align		8
        /*0130*/ 	.dword	_ZN34_INTERNAL_45be876f_4_k_cu_9a80f6026thrust24THRUST_300001_SM_1000_NS8cuda_cub10par_nosyncE
	.align		8
        /*0138*/ 	.dword	_ZN34_INTERNAL_45be876f_4_k_cu_9a80f6026thrust24THRUST_300001_SM_1000_NS6system6detail10sequential3seqE
	.align		8
        /*0140*/ 	.dword	_ZN34_INTERNAL_45be876f_4_k_cu_9a80f6026thrust24THRUST_300001_SM_1000_NS12placeholders2_1E
	.align		8
        /*0148*/ 	.dword	_ZN34_INTERNAL_45be876f_4_k_cu_9a80f6026thrust24THRUST_300001_SM_1000_NS12placeholders2_2E
	.align		8
        /*0150*/ 	.dword	_ZN34_INTERNAL_45be876f_4_k_cu_9a80f6026thrust24THRUST_300001_SM_1000_NS12placeholders2_3E
	.align		8
        /*0158*/ 	.dword	_ZN34_INTERNAL_45be876f_4_k_cu_9a80f6026thrust24THRUST_300001_SM_1000_NS12placeholders2_4E
	.align		8
        /*0160*/ 	.dword	_ZN34_INTERNAL_45be876f_4_k_cu_9a80f6026thrust24THRUST_300001_SM_1000_NS12placeholders2_5E
	.align		8
        /*0168*/ 	.dword	_ZN34_INTERNAL_45be876f_4_k_cu_9a80f6026thrust24THRUST_300001_SM_1000_NS12placeholders2_6E
	.align		8
        /*0170*/ 	.dword	_ZN34_INTERNAL_45be876f_4_k_cu_9a80f6026thrust24THRUST_300001_SM_1000_NS12placeholders2_7E
	.align		8
        /*0178*/ 	.dword	_ZN34_INTERNAL_45be876f_4_k_cu_9a80f6026thrust24THRUST_300001_SM_1000_NS12placeholders2_8E
	.align		8
        /*0180*/ 	.dword	_ZN34_INTERNAL_45be876f_4_k_cu_9a80f6026thrust24THRUST_300001_SM_1000_NS12placeholders2_9E
	.align		8
        /*0188*/ 	.dword	_ZN34_INTERNAL_45be876f_4_k_cu_9a80f6026thrust24THRUST_300001_SM_1000_NS12placeholders3_10E
	.align		8
        /*0190*/ 	.dword	_ZN34_INTERNAL_45be876f_4_k_cu_9a80f6026thrust24THRUST_300001_SM_1000_NS3seqE


//--------------------- .nv.constant3             --------------------------
	.section	.nv.constant3,"a",@progbits
	.align	8
.nv.constant3:
	.type		__cr_lgamma_table,@object
	.size		__cr_lgamma_table,(.L_8 - __cr_lgamma_table)
__cr_lgamma_table:
        /*0000*/ 	.byte	0x00, 0x00, 0x00, 0x00, 0x00, 0x00, 0x00, 0x00, 0x00, 0x00, 0x00, 0x00, 0x00, 0x00, 0x00, 0x00
        /*0010*/ 	.byte	0xef, 0x39, 0xfa, 0xfe, 0x42, 0x2e, 0xe6, 0x3f, 0x02, 0x20, 0x2a, 0xfa, 0x0b, 0xab, 0xfc, 0x3f
        /*0020*/ 	.byte	0xf9, 0x2c, 0x92, 0x7c, 0xa7, 0x6c, 0x09, 0x40, 0xc9, 0x79, 0x44, 0x3c, 0x64, 0x26, 0x13, 0x40
        /*0030*/ 	.byte	0xca, 0x01, 0xcf, 0x3a, 0x27, 0x51, 0x1a, 0x40, 0x30, 0xcc, 0x2d, 0xf3, 0xe1, 0x0c, 0x21, 0x40
        /*0040*/ 	.byte	0x0d, 0xb7, 0xfc, 0x82, 0x8e, 0x35, 0x25, 0x40
.L_8:


//--------------------- .text._ZN3cub18CUB_300001_SM_10006detail8for_each13static_kernelINS2_12policy_hub_t12policy_500_tEmN6thrust24THRUST_300001_SM_1000_NS8cuda_cub20__uninitialized_fill7functorINS7_10device_ptrI17curandStateXORWOWEESC_EEEEvT0_T1_ --------------------------
	.section	.text._ZN3cub18CUB_300001_SM_10006detail8for_each13static_kernelINS2_12policy_hub_t12policy_500_tEmN6thrust24THRUST_300001_SM_1000_NS8cuda_cub20__uninitialized_fill7functorINS7_10device_ptrI17curandStateXORWOWEESC_EEEEvT0_T1_,"ax",@progbits
	.align	128
        .global         _ZN3cub18CUB_300001_SM_10006detail8for_each13static_kernelINS2_12policy_hub_t12policy_500_tEmN6thrust24THRUST_300001_SM_1000_NS8cuda_cub20__uninitialized_fill7functorINS7_10device_ptrI17curandStateXORWOWEESC_EEEEvT0_T1_
        .type           _ZN3cub18CUB_300001_SM_10006detail8for_each13static_kernelINS2_12policy_hub_t12policy_500_tEmN6thrust24THRUST_300001_SM_1000_NS8cuda_cub20__uninitialized_fill7functorINS7_10device_ptrI17curandStateXORWOWEESC_EEEEvT0_T1_,@function
        .size           _ZN3cub18CUB_300001_SM_10006detail8for_each13static_kernelINS2_12policy_hub_t12policy_500_tEmN6thrust24THRUST_300001_SM_1000_NS8cuda_cub20__uninitialized_fill7functorINS7_10device_ptrI17curandStateXORWOWEESC_EEEEvT0_T1_,(.L_x_40 - _ZN3cub18CUB_300001_SM_10006detail8for_each13static_kernelINS2_12policy_hub_t12policy_500_tEmN6thrust24THRUST_300001_SM_1000_NS8cuda_cub20__uninitialized_fill7functorINS7_10device_ptrI17curandStateXORWOWEESC_EEEEvT0_T1_)
        .other          _ZN3cub18CUB_300001_SM_10006detail8for_each13static_kernelINS2_12policy_hub_t12policy_500_tEmN6thrust24THRUST_300001_SM_1000_NS8cuda_cub20__uninitialized_fill7functorINS7_10device_ptrI17curandStateXORWOWEESC_EEEEvT0_T1_,@"STO_CUDA_ENTRY STV_DEFAULT"
_ZN3cub18CUB_300001_SM_10006detail8for_each13static_kernelINS2_12policy_hub_t12policy_500_tEmN6thrust24THRUST_300001_SM_1000_NS8cuda_cub20__uninitialized_fill7functorINS7_10device_ptrI17curandStateXORWOWEESC_EEEEvT0_T1_:
.text._ZN3cub18CUB_300001_SM_10006detail8for_each13static_kernelINS2_12policy_hub_t12policy_500_tEmN6thrust24THRUST_300001_SM_1000_NS8cuda_cub20__uninitialized_fill7functorINS7_10device_ptrI17curandStateXORWOWEESC_EEEEvT0_T1_:
[----:B------:R-:W-:Y:S08]  /*0000*/  LDC R1, c[0x0][0x37c] ;  /* 0x0000df00ff017b82 */ /* 0x000ff00000000800 */
[----:B------:R-:W0:Y:S01]  /*0010*/  S2UR UR4, SR_CTAID.X ;  /* 0x00000000000479c3 */ /* 0x000e220000002500 */
[----:B------:R-:W1:Y:S01]  /*0020*/  LDCU.64 UR6, c[0x0][0x380] ;  /* 0x00007000ff0677ac */ /* 0x000e620008000a00 */
[----:B------:R-:W2:Y:S01]  /*0030*/  LDCU.64 UR8, c[0x0][0x358] ;  /* 0x00006b00ff0877ac */ /* 0x000ea20008000a00 */
[----:B0-----:R-:W-:-:S04]  /*0040*/  UIMAD.WIDE.U32 UR4, UR4, 0x200, URZ ;  /* 0x00000200040478a5 */ /* 0x001fc8000f8e00ff */
[----:B-1----:R-:W-:-:S04]  /*0050*/  UIADD3 UR6, UP0, UPT, -UR4, UR6, URZ ;  /* 0x0000000604067290 */ /* 0x002fc8000ff1e1ff */
[----:B------:R-:W-:Y:S02]  /*0060*/  UIADD3.X UR7, UPT, UPT, ~UR5, UR7, URZ, UP0, !UPT ;  /* 0x0000000705077290 */ /* 0x000fe400087fe5ff */
[----:B------:R-:W-:-:S04]  /*0070*/  UISETP.GE.U32.AND UP0, UPT, UR6, 0x200, UPT ;  /* 0x000002000600788c */ /* 0x000fc8000bf06070 */
[----:B------:R-:W-:-:S09]  /*0080*/  UISETP.GE.U32.AND.EX UP0, UPT, UR7, URZ, UPT, UP0 ;  /* 0x000000ff0700728c */ /* 0x000fd2000bf06100 */
[----:B--2---:R-:W-:Y:S05]  /*0090*/  BRA.U !UP0, `(.L_x_0) ;  /* 0x0000000108687547 */ /* 0x004fea000b800000 */
[----:B------:R-:W0:Y:S01]  /*00a0*/  S2R R0, SR_TID.X ;  /* 0x0000000000007919 */ /* 0x000e220000002100 */
[----:B------:R-:W1:Y:S08]  /*00b0*/  LDC.64 R2, c[0x0][0x388] ;  /* 0x0000e200ff027b82 */ /* 0x000e700000000a00 */
[----:B------:R-:W2:Y:S08]  /*00c0*/  LDC.64 R8, c[0x0][0x390] ;  /* 0x0000e400ff087b82 */ /* 0x000eb00000000a00 */
[----:B------:R-:W3:Y:S08]  /*00d0*/  LDC.64 R10, c[0x0][0x398] ;  /* 0x0000e600ff0a7b82 */ /* 0x000ef00000000a00 */
[----:B------:R-:W4:Y:S01]  /*00e0*/  LDC.64 R12, c[0x0][0x3a0] ;  /* 0x0000e800ff0c7b82 */ /* 0x000f220000000a00 */
[----:B0-----:R-:W-:-:S07]  /*00f0*/  IADD3 R7, P0, PT, R0, UR4, RZ ;  /* 0x0000000400077c10 */ /* 0x001fce000ff1e0ff */
[----:B------:R-:W0:Y:S01]  /*0100*/  LDC.64 R14, c[0x0][0x3a8] ;  /* 0x0000ea00ff0e7b82 */ /* 0x000e220000000a00 */
[----:B------:R-:W-:Y:S02]  /*0110*/  IMAD.X R0, RZ, RZ, UR5, P0 ;  /* 0x00000005ff007e24 */ /* 0x000fe400080e06ff */
[----:B-1----:R-:W-:-:S05]  /*0120*/  IMAD.WIDE.U32 R2, R7, 0x30, R2 ;  /* 0x0000003007027825 */ /* 0x002fca00078e0002 */
[----:B------:R-:W1:Y:S01]  /*0130*/  LDC R17, c[0x0][0x3b0] ;  /* 0x0000ec00ff117b82 */ /* 0x000e620000000800 */
[----:B------:R-:W-:-:S05]  /*0140*/  IMAD R7, R0, 0x30, RZ ;  /* 0x0000003000077824 */ /* 0x000fca00078e02ff */
[----:B------:R-:W-:Y:S02]  /*0150*/  IADD3 R3, PT, PT, R3, R7, RZ ;  /* 0x0000000703037210 */ /* 0x000fe40007ffe0ff */
[----:B------:R-:W5:Y:S03]  /*0160*/  LDC.64 R4, c[0x0][0x3b8] ;  /* 0x0000ee00ff047b82 */ /* 0x000f660000000a00 */
[----:B--2---:R-:W-:Y:S04]  /*0170*/  STG.E.64 desc[UR8][R2.64], R8 ;  /* 0x0000000802007986 */ /* 0x004fe8000c101b08 */
[----:B------:R-:W-:Y:S04]  /*0180*/  STG.E.64 desc[UR8][R2.64+0x3000], R8 ;  /* 0x0030000802007986 */ /* 0x000fe8000c101b08 */
[----:B---3--:R-:W-:Y:S04]  /*0190*/  STG.E.64 desc[UR8][R2.64+0x8], R10 ;  /* 0x0000080a02007986 */ /* 0x008fe8000c101b08 */
[----:B------:R-:W-:Y:S04]  /*01a0*/  STG.E.64 desc[UR8][R2.64+0x3008], R10 ;  /* 0x0030080a02007986 */ /* 0x000fe8000c101b08 */
[----:B----4-:R-:W-:Y:S04]  /*01b0*/  STG.E.64 desc[UR8][R2.64+0x10], R12 ;  /* 0x0000100c02007986 */ /* 0x010fe8000c101b08 */
[----:B------:R-:W-:Y:S04]  /*01c0*/  STG.E.64 desc[UR8][R2.64+0x3010], R12 ;  /* 0x0030100c02007986 */ /* 0x000fe8000c101b08 */
[----:B0-----:R-:W-:Y:S04]  /*01d0*/  STG.E.64 desc[UR8][R2.64+0x18], R14 ;  /* 0x0000180e02007986 */ /* 0x001fe8000c101b08 */
[----:B------:R-:W-:Y:S04]  /*01e0*/  STG.E.64 desc[UR8][R2.64+0x3018], R14 ;  /* 0x0030180e02007986 */ /* 0x000fe8000c101b08 */
[----:B-1----:R-:W-:Y:S04]  /*01f0*/  STG.E desc[UR8][R2.64+0x20], R17 ;  /* 0x0000201102007986 */ /* 0x002fe8000c101908 */
[----:B------:R-:W-:Y:S04]  /*0200*/  STG.E desc[UR8][R2.64+0x3020], R17 ;  /* 0x0030201102007986 */ /* 0x000fe8000c101908 */
[----:B-----5:R-:W-:Y:S04]  /*0210*/  STG.E.64 desc[UR8][R2.64+0x28], R4 ;  /* 0x0000280402007986 */ /* 0x020fe8000c101b08 */
[----:B------:R-:W-:Y:S01]  /*0220*/  STG.E.64 desc[UR8][R2.64+0x3028], R4 ;  /* 0x0030280402007986 */ /* 0x000fe2000c101b08 */
[----:B------:R-:W-:Y:S05]  /*0230*/  EXIT ;  /* 0x000000000000794d */ /* 0x000fea0003800000 */
.L_x_0:
[----:B------:R-:W0:Y:S01]  /*0240*/  S2R R0, SR_TID.X ;  /* 0x0000000000007919 */ /* 0x000e220000002100 */
[----:B------:R-:W1:Y:S01]  /*0250*/  LDC.64 R2, c[0x0][0x388] ;  /* 0x0000e200ff027b82 */ /* 0x000e620000000a00 */
[----:B------:R-:W-:Y:S01]  /*0260*/  MOV R6, UR7 ;  /* 0x0000000700067c02 */ /* 0x000fe20008000f00 */
[----:B------:R-:W-:Y:S01]  /*0270*/  BSSY.RECONVERGENT B0, `(.L_x_1) ;  /* 0x0000019000007945 */ /* 0x000fe20003800200 */
[C---:B0-----:R-:W-:Y:S01]  /*0280*/  IADD3 R5, P0, PT, R0.reuse, UR4, RZ ;  /* 0x0000000400057c10 */ /* 0x041fe2000ff1e0ff */
[C---:B------:R-:W-:Y:S01]  /*0290*/  VIADD R4, R0.reuse, 0x100 ;  /* 0x0000010000047836 */ /* 0x040fe20000000000 */
[----:B------:R-:W-:Y:S02]  /*02a0*/  ISETP.LT.U32.AND P1, PT, R0, UR6, PT ;  /* 0x0000000600007c0c */ /* 0x000fe4000bf21070 */
[----:B------:R-:W-:Y:S01]  /*02b0*/  IADD3.X R0, PT, PT, RZ, UR5, RZ, P0, !PT ;  /* 0x00000005ff007c10 */ /* 0x000fe200087fe4ff */
[----:B-1----:R-:W-:Y:S01]  /*02c0*/  IMAD.WIDE.U32 R2, R5, 0x30, R2 ;  /* 0x0000003005027825 */ /* 0x002fe200078e0002 */
[----:B------:R-:W-:-:S03]  /*02d0*/  ISETP.LT.U32.AND P0, PT, R4, UR6, PT ;  /* 0x0000000604007c0c */ /* 0x000fc6000bf01070 */
[----:B------:R-:W-:Y:S01]  /*02e0*/  IMAD.U32 R4, RZ, RZ, UR7 ;  /* 0x00000007ff047e24 */ /* 0x000fe2000f8e00ff */
[----:B------:R-:W-:Y:S01]  /*02f0*/  ISETP.GT.U32.AND.EX P0, PT, R6, RZ, PT, P0 ;  /* 0x000000ff0600720c */ /* 0x000fe20003f04100 */
[----:B------:R-:W-:-:S03]  /*0300*/  IMAD R5, R0, 0x30, RZ ;  /* 0x0000003000057824 */ /* 0x000fc600078e02ff */
[----:B------:R-:W-:Y:S01]  /*0310*/  ISETP.GT.U32.AND.EX P1, PT, R4, RZ, PT, P1 ;  /* 0x000000ff0400720c */ /* 0x000fe20003f24110 */
[----:B------:R-:W-:-:S12]  /*0320*/  IMAD.IADD R3, R3, 0x1, R5 ;  /* 0x0000000103037824 */ /* 0x000fd800078e0205 */
[----:B------:R-:W-:Y:S05]  /*0330*/  @!P1 BRA `(.L_x_2) ;  /* 0x0000000000309947 */ /* 0x000fea0003800000 */
[----:B------:R-:W0:Y:S08]  /*0340*/  LDC.64 R6, c[0x0][0x390] ;  /* 0x0000e400ff067b82 */ /* 0x000e300000000a00 */
[----:B------:R-:W1:Y:S08]  /*0350*/  LDC.64 R8, c[0x0][0x398] ;  /* 0x0000e600ff087b82 */ /* 0x000e700000000a00 */
[----:B------:R-:W2:Y:S08]  /*0360*/  LDC.64 R10, c[0x0][0x3a0] ;  /* 0x0000e800ff0a7b82 */ /* 0x000eb00000000a00 */
[----:B------:R-:W3:Y:S01]  /*0370*/  LDC.64 R12, c[0x0][0x3a8] ;  /* 0x0000ea00ff0c7b82 */ /* 0x000ee20000000a00 */
[----:B0-----:R0:W-:Y:S07]  /*0380*/  STG.E.64 desc[UR8][R2.64], R6 ;  /* 0x0000000602007986 */ /* 0x0011ee000c101b08 */
[----:B------:R-:W4:Y:S01]  /*0390*/  LDC.64 R4, c[0x0][0x3b8] ;  /* 0x0000ee00ff047b82 */ /* 0x000f220000000a00 */
[----:B-1----:R0:W-:Y:S07]  /*03a0*/  STG.E.64 desc[UR8][R2.64+0x8], R8 ;  /* 0x0000080802007986 */ /* 0x0021ee000c101b08 */
[----:B------:R-:W1:Y:S01]  /*03b0*/  LDC R15, c[0x0][0x3b0] ;  /* 0x0000ec00ff0f7b82 */ /* 0x000e620000000800 */
[----:B--2---:R0:W-:Y:S04]  /*03c0*/  STG.E.64 desc[UR8][R2.64+0x10], R10 ;  /* 0x0000100a02007986 */ /* 0x0041e8000c101b08 */
[----:B---3--:R0:W-:Y:S04]  /*03d0*/  STG.E.64 desc[UR8][R2.64+0x18], R12 ;  /* 0x0000180c02007986 */ /* 0x0081e8000c101b08 */
[----:B----4-:R0:W-:Y:S04]  /*03e0*/  STG.E.64 desc[UR8][R2.64+0x28], R4 ;  /* 0x0000280402007986 */ /* 0x0101e8000c101b08 */
[----:B-1----:R0:W-:Y:S02]  /*03f0*/  STG.E desc[UR8][R2.64+0x20], R15 ;  /* 0x0000200f02007986 */ /* 0x0021e4000c101908 */
.L_x_2:
[----:B------:R-:W-:Y:S05]  /*0400*/  BSYNC.RECONVERGENT B0 ;  /* 0x0000000000007941 */ /* 0x000fea0003800200 */
.L_x_1:
[----:B------:R-:W-:Y:S05]  /*0410*/  @!P0 EXIT ;  /* 0x000000000000894d */ /* 0x000fea0003800000 */
[----:B0-----:R-:W0:Y:S08]  /*0420*/  LDC.64 R6, c[0x0][0x390] ;  /* 0x0000e400ff067b82 */ /* 0x001e300000000a00 */
[----:B------:R-:W1:Y:S08]  /*0430*/  LDC.64 R8, c[0x0][0x398] ;  /* 0x0000e600ff087b82 */ /* 0x000e700000000a00 */
[----:B------:R-:W2:Y:S08]  /*0440*/  LDC.64 R10, c[0x0][0x3a0] ;  /* 0x0000e800ff0a7b82 */ /* 0x000eb00000000a00 */
[----:B------:R-:W3:Y:S01]  /*0450*/  LDC.64 R12, c[0x0][0x3a8] ;  /* 0x0000ea00ff0c7b82 */ /* 0x000ee20000000a00 */
[----:B0-----:R-:W-:Y:S07]  /*0460*/  STG.E.64 desc[UR8][R2.64+0x3000], R6 ;  /* 0x0030000602007986 */ /* 0x001fee000c101b08 */
[----:B------:R-:W0:Y:S01]  /*0470*/  LDC R15, c[0x0][0x3b0] ;  /* 0x0000ec00ff0f7b82 */ /* 0x000e220000000800 */
[----:B-1----:R-:W-:Y:S07]  /*0480*/  STG.E.64 desc[UR8][R2.64+0x3008], R8 ;  /* 0x0030080802007986 */ /* 0x002fee000c101b08 */
[----:B------:R-:W1:Y:S01]  /*0490*/  LDC.64 R4, c[0x0][0x3b8] ;  /* 0x0000ee00ff047b82 */ /* 0x000e620000000a00 */
[----:B--2---:R-:W-:Y:S04]  /*04a0*/  STG.E.64 desc[UR8][R2.64+0x3010], R10 ;  /* 0x0030100a02007986 */ /* 0x004fe8000c101b08 */
[----:B---3--:R-:W-:Y:S04]  /*04b0*/  STG.E.64 desc[UR8][R2.64+0x3018], R12 ;  /* 0x0030180c02007986 */ /* 0x008fe8000c101b08 */
[----:B0-----:R-:W-:Y:S04]  /*04c0*/  STG.E desc[UR8][R2.64+0x3020], R15 ;  /* 0x0030200f02007986 */ /* 0x001fe8000c101908 */
[----:B-1----:R-:W-:Y:S01]  /*04d0*/  STG.E.64 desc[UR8][R2.64+0x3028], R4 ;  /* 0x0030280402007986 */ /* 0x002fe2000c101b08 */
[----:B------:R-:W-:Y:S05]  /*04e0*/  EXIT ;  /* 0x000000000000794d */ /* 0x000fea0003800000 */
.L_x_3:
[----:B------:R-:W-:-:S00]  /*04f0*/  BRA `(.L_x_3) ;  /* 0xfffffffc00fc7947 */ /* 0x000fc0000383ffff */
[----:B------:R-:W-:-:S00]  /*0500*/  NOP ;  /* 0x0000000000007918 */ /* 0x000fc00000000000 */
[----:B------:R-:W-:-:S00]  /*0510*/  NOP ;  /* 0x0000000000007918 */ /* 0x000fc00000000000 */
[----:B------:R-:W-:-:S00]  /*0520*/  NOP ;  /* 0x0000000000007918 */ /* 0x000fc00000000000 */
[----:B------:R-:W-:-:S00]  /*0530*/  NOP ;  /* 0x0000000000007918 */ /* 0x000fc00000000000 */
[----:B------:R-:W-:-:S00]  /*0540*/  NOP ;  /* 0x0000000000007918 */ /* 0x000fc00000000000 */
[----:B------:R-:W-:-:S00]  /*0550*/  NOP ;  /* 0x0000000000007918 */ /* 0x000fc00000000000 */
[----:B------:R-:W-:-:S00]  /*0560*/  NOP ;  /* 0x0000000000007918 */ /* 0x000fc00000000000 */
[----:B------:R-:W-:-:S00]  /*0570*/  NOP ;  /* 0x0000000000007918 */ /* 0x000fc00000000000 */
.L_x_40:


//--------------------- .text._ZN3cub18CUB_300001_SM_10006detail8for_each13static_kernelINS2_12policy_hub_t12policy_500_tEmN6thrust24THRUST_300001_SM_1000_NS8cuda_cub20__uninitialized_fill7functorINS7_10device_ptrIfEEfEEEEvT0_T1_ --------------------------
	.section	.text._ZN3cub18CUB_300001_SM_10006detail8for_each13static_kernelINS2_12policy_hub_t12policy_500_tEmN6thrust24THRUST_300001_SM_1000_NS8cuda_cub20__uninitialized_fill7functorINS7_10device_ptrIfEEfEEEEvT0_T1_,"ax",@progbits
	.align	128
        .global         _ZN3cub18CUB_300001_SM_10006detail8for_each13static_kernelINS2_12policy_hub_t12policy_500_tEmN6thrust24THRUST_300001_SM_1000_NS8cuda_cub20__uninitialized_fill7functorINS7_10device_ptrIfEEfEEEEvT0_T1_
        .type           _ZN3cub18CUB_300001_SM_10006detail8for_each13static_kernelINS2_12policy_hub_t12policy_500_tEmN6thrust24THRUST_300001_SM_1000_NS8cuda_cub20__uninitialized_fill7functorINS7_10device_ptrIfEEfEEEEvT0_T1_,@function
        .size           _ZN3cub18CUB_300001_SM_10006detail8for_each13static_kernelINS2_12policy_hub_t12policy_500_tEmN6thrust24THRUST_300001_SM_1000_NS8cuda_cub20__uninitialized_fill7functorINS7_10device_ptrIfEEfEEEEvT0_T1_,(.L_x_41 - _ZN3cub18CUB_300001_SM_10006detail8for_each13static_kernelINS2_12policy_hub_t12policy_500_tEmN6thrust24THRUST_300001_SM_1000_NS8cuda_cub20__uninitialized_fill7functorINS7_10device_ptrIfEEfEEEEvT0_T1_)
        .other          _ZN3cub18CUB_300001_SM_10006detail8for_each13static_kernelINS2_12policy_hub_t12policy_500_tEmN6thrust24THRUST_300001_SM_1000_NS8cuda_cub20__uninitialized_fill7functorINS7_10device_ptrIfEEfEEEEvT0_T1_,@"STO_CUDA_ENTRY STV_DEFAULT"
_ZN3cub18CUB_300001_SM_10006detail8for_each13static_kernelINS2_12policy_hub_t12policy_500_tEmN6thrust24THRUST_300001_SM_1000_NS8cuda_cub20__uninitialized_fill7functorINS7_10device_ptrIfEEfEEEEvT0_T1_:
.text._ZN3cub18CUB_300001_SM_10006detail8for_each13static_kernelINS2_12policy_hub_t12policy_500_tEmN6thrust24THRUST_300001_SM_1000_NS8cuda_cub20__uninitialized_fill7functorINS7_10device_ptrIfEEfEEEEvT0_T1_:
        /* <DEDUP_REMOVED lines=11> */
[----:B------:R-:W1:Y:S01]  /*00b0*/  LDCU.64 UR6, c[0x0][0x388] ;  /* 0x00007100ff0677ac */ /* 0x000e620008000a00 */
[----:B------:R-:W2:Y:S01]  /*00c0*/  LDC R5, c[0x0][0x390] ;  /* 0x0000e400ff057b82 */ /* 0x000ea20000000800 */
[----:B0-----:R-:W-:-:S05]  /*00d0*/  IADD3 R0, P0, PT, R0, UR4, RZ ;  /* 0x0000000400007c10 */ /* 0x001fca000ff1e0ff */
[----:B------:R-:W-:Y:S01]  /*00e0*/  IMAD.X R3, RZ, RZ, UR5, P0 ;  /* 0x00000005ff037e24 */ /* 0x000fe200080e06ff */
[----:B-1----:R-:W-:-:S04]  /*00f0*/  LEA R2, P0, R0, UR6, 0x2 ;  /* 0x0000000600027c11 */ /* 0x002fc8000f8010ff */
[----:B------:R-:W-:-:S05]  /*0100*/  LEA.HI.X R3, R0, UR7, R3, 0x2, P0 ;  /* 0x0000000700037c11 */ /* 0x000fca00080f1403 */
[----:B--2---:R-:W-:Y:S04]  /*0110*/  STG.E desc[UR8][R2.64], R5 ;  /* 0x0000000502007986 */ /* 0x004fe8000c101908 */
[----:B------:R-:W-:Y:S01]  /*0120*/  STG.E desc[UR8][R2.64+0x400], R5 ;  /* 0x0004000502007986 */ /* 0x000fe2000c101908 */
[----:B------:R-:W-:Y:S05]  /*0130*/  EXIT ;  /* 0x000000000000794d */ /* 0x000fea0003800000 */
.L_x_4:
[----:B------:R-:W0:Y:S01]  /*0140*/  S2R R0, SR_TID.X ;  /* 0x0000000000007919 */ /* 0x000e220000002100 */
[----:B------:R-:W-:Y:S01]  /*0150*/  IMAD.U32 R2, RZ, RZ, UR7 ;  /* 0x00000007ff027e24 */ /* 0x000fe2000f8e00ff */
[----:B------:R-:W1:Y:S01]  /*0160*/  LDCU.64 UR10, c[0x0][0x388] ;  /* 0x00007100ff0a77ac */ /* 0x000e620008000a00 */
[----:B------:R-:W-:Y:S01]  /*0170*/  IMAD.U32 R4, RZ, RZ, UR7 ;  /* 0x00000007ff047e24 */ /* 0x000fe2000f8e00ff */
[----:B0-----:R-:W-:-:S04]  /*0180*/  ISETP.LT.U32.AND P0, PT, R0, UR6, PT ;  /* 0x0000000600007c0c */ /* 0x001fc8000bf01070 */
[----:B------:R-:W-:Y:S01]  /*0190*/  ISETP.GT.U32.AND.EX P0, PT, R2, RZ, PT, P0 ;  /* 0x000000ff0200720c */ /* 0x000fe20003f04100 */
[C---:B------:R-:W-:Y:S01]  /*01a0*/  VIADD R2, R0.reuse, 0x100 ;  /* 0x0000010000027836 */ /* 0x040fe20000000000 */
[----:B------:R-:W-:-:S04]  /*01b0*/  IADD3 R0, P2, PT, R0, UR4, RZ ;  /* 0x0000000400007c10 */ /* 0x000fc8000ff5e0ff */
[----:B------:R-:W-:Y:S01]  /*01c0*/  ISETP.LT.U32.AND P1, PT, R2, UR6, PT ;  /* 0x0000000602007c0c */ /* 0x000fe2000bf21070 */
[----:B------:R-:W-:Y:S01]  /*01d0*/  IMAD.X R3, RZ, RZ, UR5, P2 ;  /* 0x00000005ff037e24 */ /* 0x000fe200090e06ff */
[----:B-1----:R-:W-:Y:S02]  /*01e0*/  LEA R2, P2, R0, UR10, 0x2 ;  /* 0x0000000a00027c11 */ /* 0x002fe4000f8410ff */
[----:B------:R-:W-:Y:S02]  /*01f0*/  ISETP.GT.U32.AND.EX P1, PT, R4, RZ, PT, P1 ;  /* 0x000000ff0400720c */ /* 0x000fe40003f24110 */
[----:B------:R-:W-:Y:S01]  /*0200*/  LEA.HI.X R3, R0, UR11, R3, 0x2, P2 ;  /* 0x0000000b00037c11 */ /* 0x000fe200090f1403 */
[----:B------:R-:W0:Y:S04]  /*0210*/  @P0 LDC R5, c[0x0][0x390] ;  /* 0x0000e400ff050b82 */ /* 0x000e280000000800 */
[----:B0-----:R0:W-:Y:S06]  /*0220*/  @P0 STG.E desc[UR8][R2.64], R5 ;  /* 0x0000000502000986 */ /* 0x0011ec000c101908 */
[----:B------:R-:W-:Y:S05]  /*0230*/  @!P1 EXIT ;  /* 0x000000000000994d */ /* 0x000fea0003800000 */
[----:B0-----:R-:W0:Y:S02]  /*0240*/  LDC R5, c[0x0][0x390] ;  /* 0x0000e400ff057b82 */ /* 0x001e240000000800 */
[----:B0-----:R-:W-:Y:S01]  /*0250*/  STG.E desc[UR8][R2.64+0x400], R5 ;  /* 0x0004000502007986 */ /* 0x001fe2000c101908 */
[----:B------:R-:W-:Y:S05]  /*0260*/  EXIT ;  /* 0x000000000000794d */ /* 0x000fea0003800000 */
.L_x_5:
        /* <DEDUP_REMOVED lines=9> */
.L_x_41:


//--------------------- .text._ZN3cub18CUB_300001_SM_10006detail11EmptyKernelIvEEvv --------------------------
	.section	.text._ZN3cub18CUB_300001_SM_10006detail11EmptyKernelIvEEvv,"ax",@progbits
	.align	128
        .global         _ZN3cub18CUB_300001_SM_10006detail11EmptyKernelIvEEvv
        .type           _ZN3cub18CUB_300001_SM_10006detail11EmptyKernelIvEEvv,@function
        .size           _ZN3cub18CUB_300001_SM_10006detail11EmptyKernelIvEEvv,(.L_x_42 - _ZN3cub18CUB_300001_SM_10006detail11EmptyKernelIvEEvv)
        .other          _ZN3cub18CUB_300001_SM_10006detail11EmptyKernelIvEEvv,@"STO_CUDA_ENTRY STV_DEFAULT"
_ZN3cub18CUB_300001_SM_10006detail11EmptyKernelIvEEvv:
.text._ZN3cub18CUB_300001_SM_10006detail11EmptyKernelIvEEvv:
[----:B------:R-:W-:Y:S01]  /*0000*/  LDC R1, c[0x0][0x37c] ;  /* 0x0000df00ff017b82 */ /* 0x000fe20000000800 */
[----:B------:R-:W-:Y:S05]  /*0010*/  EXIT ;  /* 0x000000000000794d */ /* 0x000fea0003800000 */
.L_x_6:
        /* <DEDUP_REMOVED lines=14> */
.L_x_42:


//--------------------- .text._Z25updateAffectedWalksKernelPiS_PfP17curandStateXORWOWiS_iif --------------------------
	.section	.text._Z25updateAffectedWalksKernelPiS_PfP17curandStateXORWOWiS_iif,"ax",@progbits
	.align	128
        .global         _Z25updateAffectedWalksKernelPiS_PfP17curandStateXORWOWiS_iif
        .type           _Z25updateAffectedWalksKernelPiS_PfP17curandStateXORWOWiS_iif,@function
        .size           _Z25updateAffectedWalksKernelPiS_PfP17curandStateXORWOWiS_iif,(.L_x_43 - _Z25updateAffectedWalksKernelPiS_PfP17curandStateXORWOWiS_iif)
        .other          _Z25updateAffectedWalksKernelPiS_PfP17curandStateXORWOWiS_iif,@"STO_CUDA_ENTRY STV_DEFAULT"
_Z25updateAffectedWalksKernelPiS_PfP17curandStateXORWOWiS_iif:
.text._Z25updateAffectedWalksKernelPiS_PfP17curandStateXORWOWiS_iif:
[----:B------:R-:W-:Y:S01]  /*0000*/  LDC R1, c[0x0][0x37c] ;  /* 0x0000df00ff017b82 */ /* 0x000fe20000000800 */
[----:B------:R-:W0:Y:S07]  /*0010*/  S2R R3, SR_TID.X ;  /* 0x0000000000037919 */ /* 0x000e2e0000002100 */
[----:B------:R-:W0:Y:S01]  /*0020*/  S2UR UR4, SR_CTAID.X ;  /* 0x00000000000479c3 */ /* 0x000e220000002500 */
[----:B------:R-:W1:Y:S07]  /*0030*/  LDCU UR5, c[0x0][0x3b0] ;  /* 0x00007600ff0577ac */ /* 0x000e6e0008000800 */
[----:B------:R-:W0:Y:S02]  /*0040*/  LDC R0, c[0x0][0x360] ;  /* 0x0000d800ff007b82 */ /* 0x000e240000000800 */
[----:B0-----:R-:W-:-:S05]  /*0050*/  IMAD R3, R0, UR4, R3 ;  /* 0x0000000400037c24 */ /* 0x001fca000f8e0203 */
[----:B-1----:R-:W-:-:S13]  /*0060*/  ISETP.GE.AND P0, PT, R3, UR5, PT ;  /* 0x0000000503007c0c */ /* 0x002fda000bf06270 */
[----:B------:R-:W-:Y:S05]  /*0070*/  @P0 EXIT ;  /* 0x000000000000094d */ /* 0x000fea0003800000 */
[----:B------:R-:W0:Y:S01]  /*0080*/  LDC.64 R4, c[0x0][0x3a8] ;  /* 0x0000ea00ff047b82 */ /* 0x000e220000000a00 */
[----:B------:R-:W1:Y:S01]  /*0090*/  LDCU.64 UR6, c[0x0][0x358] ;  /* 0x00006b00ff0677ac */ /* 0x000e620008000a00 */
[----:B------:R-:W2:Y:S06]  /*00a0*/  LDCU UR4, c[0x0][0x3b4] ;  /* 0x00007680ff0477ac */ /* 0x000eac0008000800 */
[----:B------:R-:W3:Y:S01]  /*00b0*/  LDC.64 R8, c[0x0][0x398] ;  /* 0x0000e600ff087b82 */ /* 0x000ee20000000a00 */
[----:B0-----:R-:W-:-:S05]  /*00c0*/  IMAD.WIDE R4, R3, 0x4, R4 ;  /* 0x0000000403047825 */ /* 0x001fca00078e0204 */
[----:B-1----:R-:W3:Y:S01]  /*00d0*/  LDG.E R0, desc[UR6][R4.64] ;  /* 0x0000000604007981 */ /* 0x002ee2000c1e1900 */
[----:B--2---:R-:W-:Y:S01]  /*00e0*/  UISETP.GE.AND UP0, UPT, UR4, 0x1, UPT ;  /* 0x000000010400788c */ /* 0x004fe2000bf06270 */
[----:B---3--:R-:W-:-:S05]  /*00f0*/  IMAD.WIDE R8, R0, 0x30, R8 ;  /* 0x0000003000087825 */ /* 0x008fca00078e0208 */
[----:B------:R0:W5:Y:S04]  /*0100*/  LDG.E R2, desc[UR6][R8.64+0x20] ;  /* 0x0000200608027981 */ /* 0x000168000c1e1900 */
[----:B------:R0:W5:Y:S04]  /*0110*/  LDG.E.64 R10, desc[UR6][R8.64+0x28] ;  /* 0x00002806080a7981 */ /* 0x000168000c1e1b00 */
[----:B------:R0:W5:Y:S04]  /*0120*/  LDG.E.64 R6, desc[UR6][R8.64] ;  /* 0x0000000608067981 */ /* 0x000168000c1e1b00 */
[----:B------:R0:W5:Y:S04]  /*0130*/  LDG.E.64 R12, desc[UR6][R8.64+0x8] ;  /* 0x00000806080c7981 */ /* 0x000168000c1e1b00 */
[----:B------:R0:W5:Y:S04]  /*0140*/  LDG.E.64 R20, desc[UR6][R8.64+0x10] ;  /* 0x0000100608147981 */ /* 0x000168000c1e1b00 */
[----:B------:R0:W5:Y:S01]  /*0150*/  LDG.E.64 R14, desc[UR6][R8.64+0x18] ;  /* 0x00001806080e7981 */ /* 0x000162000c1e1b00 */
[----:B------:R-:W-:Y:S05]  /*0160*/  BRA.U !UP0, `(.L_x_7) ;  /* 0x0000000d08747547 */ /* 0x000fea000b800000 */
[----:B------:R-:W-:-:S05]  /*0170*/  UMOV UR4, URZ ;  /* 0x000000ff00047c82 */ /* 0x000fca0008000000 */
.L_x_17:
[----:B-1----:R-:W1:Y:S01]  /*0180*/  LDC.64 R16, c[0x0][0x380] ;  /* 0x0000e000ff107b82 */ /* 0x002e620000000a00 */
[----:B--2---:R-:W2:Y:S01]  /*0190*/  LDCU UR5, c[0x0][0x3b4] ;  /* 0x00007680ff0577ac */ /* 0x004ea20008000800 */
[----:B-----5:R-:W-:Y:S02]  /*01a0*/  VIADD R4, R6, 0xb0f8a ;  /* 0x000b0f8a06047836 */ /* 0x020fe40000000000 */
[----:B------:R-:W-:Y:S01]  /*01b0*/  IMAD.MOV.U32 R23, RZ, RZ, R0 ;  /* 0x000000ffff177224 */ /* 0x000fe200078e0000 */
[----:B------:R-:W-:Y:S01]  /*01c0*/  UIADD3 UR4, UPT, UPT, UR4, 0x1, URZ ;  /* 0x0000000104047890 */ /* 0x000fe2000fffe0ff */
[----:B------:R-:W3:Y:S02]  /*01d0*/  LDCU UR9, c[0x0][0x3a0] ;  /* 0x00007400ff0977ac */ /* 0x000ee40008000800 */
[----:B------:R-:W4:Y:S01]  /*01e0*/  LDC.64 R18, c[0x0][0x390] ;  /* 0x0000e400ff127b82 */ /* 0x000f220000000a00 */
[----:B0-----:R-:W0:Y:S01]  /*01f0*/  LDCU UR8, c[0x0][0x3b8] ;  /* 0x00007700ff0877ac */ /* 0x001e220008000800 */
[----:B--2---:R-:W-:-:S03]  /*0200*/  UISETP.NE.AND UP0, UPT, UR4, UR5, UPT ;  /* 0x000000050400728c */ /* 0x004fc6000bf05270 */
[----:B------:R-:W-:-:S08]  /*0210*/  UMOV UR5, 0xb0f8a ;  /* 0x000b0f8a00057882 */ /* 0x000fd00000000000 */
.L_x_16:
[----:B------:R-:W-:Y:S01]  /*0220*/  SHF.R.U32.HI R6, RZ, 0x2, R7 ;  /* 0x00000002ff067819 */ /* 0x000fe20000011607 */
[----:B0-----:R-:W-:Y:S01]  /*0230*/  IMAD.SHL.U32 R22, R21, 0x10, RZ ;  /* 0x0000001015167824 */ /* 0x001fe200078e00ff */
[----:B------:R-:W-:Y:S01]  /*0240*/  UIADD3 UR5, UPT, UPT, UR5, 0x161f14, URZ ;  /* 0x00161f1405057890 */ /* 0x000fe2000fffe0ff */
[----:B------:R-:W-:Y:S01]  /*0250*/  BSSY.RECONVERGENT B0, `(.L_x_8) ;  /* 0x0000064000007945 */ /* 0x000fe20003800200 */
[----:B------:R-:W-:Y:S01]  /*0260*/  LOP3.LUT R6, R6, R7, RZ, 0x3c, !PT ;  /* 0x0000000706067212 */ /* 0x000fe200078e3cff */
[----:B------:R-:W-:Y:S01]  /*0270*/  IMAD.MOV.U32 R7, RZ, RZ, R21 ;  /* 0x000000ffff077224 */ /* 0x000fe200078e0015 */
[----:B------:R-:W-:Y:S02]  /*0280*/  UISETP.NE.AND UP1, UPT, UR5, 0x45d2172, UPT ;  /* 0x045d21720500788c */ /* 0x000fe4000bf25270 */
[----:B--2---:R-:W-:-:S04]  /*0290*/  SHF.L.U32 R3, R6, 0x1, RZ ;  /* 0x0000000106037819 */ /* 0x004fc800000006ff */
[----:B------:R-:W-:Y:S01]  /*02a0*/  LOP3.LUT R5, R21, R22, R3, 0x96, !PT ;  /* 0x0000001615057212 */ /* 0x000fe200078e9603 */
[----:B------:R-:W-:Y:S01]  /*02b0*/  IMAD.MOV.U32 R3, RZ, RZ, R12 ;  /* 0x000000ffff037224 */ /* 0x000fe200078e000c */
[----:B------:R-:W-:Y:S02]  /*02c0*/  MOV R22, R20 ;  /* 0x0000001400167202 */ /* 0x000fe40000000f00 */
[----:B------:R-:W-:Y:S01]  /*02d0*/  LOP3.LUT R12, R5, R6, RZ, 0x3c, !PT ;  /* 0x00000006050c7212 */ /* 0x000fe200078e3cff */
[----:B------:R-:W-:-:S03]  /*02e0*/  IMAD.MOV.U32 R5, RZ, RZ, 0x2f800000 ;  /* 0x2f800000ff057424 */ /* 0x000fc600078e00ff */
[----:B------:R-:W-:-:S04]  /*02f0*/  IADD3 R6, PT, PT, R4, -0x587c5, R12 ;  /* 0xfffa783b04067810 */ /* 0x000fc80007ffe00c */
[----:B------:R-:W-:-:S05]  /*0300*/  I2FP.F32.U32 R6, R6 ;  /* 0x0000000600067245 */ /* 0x000fca0000201000 */
[----:B------:R-:W-:-:S05]  /*0310*/  FFMA R6, R6, R5, 1.1641532182693481445e-10 ;  /* 0x2f00000006067423 */ /* 0x000fca0000000005 */
[----:B0-----:R-:W-:Y:S01]  /*0320*/  FSETP.GT.AND P0, PT, R6, UR8, PT ;  /* 0x0000000806007c0b */ /* 0x001fe2000bf04000 */
[----:B------:R-:W-:-:S12]  /*0330*/  IMAD.MOV.U32 R6, RZ, RZ, R13 ;  /* 0x000000ffff067224 */ /* 0x000fd800078e000d */
[----:B------:R-:W-:Y:S05]  /*0340*/  @!P0 BRA `(.L_x_9) ;  /* 0x0000000000648947 */ /* 0x000fea0003800000 */
[----:B---3--:R-:W0:Y:S01]  /*0350*/  I2F.U32.RP R23, UR9 ;  /* 0x0000000900177d06 */ /* 0x008e220008209000 */
[----:B------:R-:W-:Y:S02]  /*0360*/  SHF.R.U32.HI R20, RZ, 0x2, R3 ;  /* 0x00000002ff147819 */ /* 0x000fe40000011603 */
[----:B------:R-:W-:Y:S02]  /*0370*/  ISETP.NE.U32.AND P1, PT, RZ, UR9, PT ;  /* 0x00000009ff007c0c */ /* 0x000fe4000bf25070 */
[----:B------:R-:W-:Y:S02]  /*0380*/  LOP3.LUT R20, R20, R3, RZ, 0x3c, !PT ;  /* 0x0000000314147212 */ /* 0x000fe400078e3cff */
[----:B------:R-:W-:-:S03]  /*0390*/  SHF.L.U32 R3, R12, 0x4, RZ ;  /* 0x000000040c037819 */ /* 0x000fc600000006ff */
[C---:B------:R-:W-:Y:S01]  /*03a0*/  IMAD.SHL.U32 R13, R20.reuse, 0x2, RZ ;  /* 0x00000002140d7824 */ /* 0x040fe200078e00ff */
[----:B0-----:R-:W0:Y:S04]  /*03b0*/  MUFU.RCP R23, R23 ;  /* 0x0000001700177308 */ /* 0x001e280000001000 */
[----:B------:R-:W-:Y:S01]  /*03c0*/  LOP3.LUT R13, R20, R13, R3, 0x96, !PT ;  /* 0x0000000d140d7212 */ /* 0x000fe200078e9603 */
[----:B------:R-:W-:-:S03]  /*03d0*/  IMAD.MOV.U32 R20, RZ, RZ, RZ ;  /* 0x000000ffff147224 */ /* 0x000fc600078e00ff */
[----:B------:R-:W-:Y:S01]  /*03e0*/  LOP3.LUT R13, R13, R12, RZ, 0x3c, !PT ;  /* 0x0000000c0d0d7212 */ /* 0x000fe200078e3cff */
[----:B0-----:R-:W-:-:S06]  /*03f0*/  VIADD R21, R23, 0xffffffe ;  /* 0x0ffffffe17157836 */ /* 0x001fcc0000000000 */
[----:B------:R-:W0:Y:S02]  /*0400*/  F2I.FTZ.U32.TRUNC.NTZ R21, R21 ;  /* 0x0000001500157305 */ /* 0x000e24000021f000 */
[----:B0-----:R-:W-:-:S04]  /*0410*/  IMAD.MOV R24, RZ, RZ, -R21 ;  /* 0x000000ffff187224 */ /* 0x001fc800078e0a15 */
[----:B------:R-:W-:-:S04]  /*0420*/  IMAD R3, R24, UR9, RZ ;  /* 0x0000000918037c24 */ /* 0x000fc8000f8e02ff */
[----:B------:R-:W-:-:S04]  /*0430*/  IMAD.HI.U32 R20, R21, R3, R20 ;  /* 0x0000000315147227 */ /* 0x000fc800078e0014 */
[----:B------:R-:W-:-:S04]  /*0440*/  IMAD.IADD R3, R13, 0x1, R4 ;  /* 0x000000010d037824 */ /* 0x000fc800078e0204 */
[----:B------:R-:W-:-:S05]  /*0450*/  IMAD.HI.U32 R20, R20, R3, RZ ;  /* 0x0000000314147227 */ /* 0x000fca00078e00ff */
[----:B------:R-:W-:-:S05]  /*0460*/  IADD3 R20, PT, PT, -R20, RZ, RZ ;  /* 0x000000ff14147210 */ /* 0x000fca0007ffe1ff */
[----:B------:R-:W-:-:S05]  /*0470*/  IMAD R21, R20, UR9, R3 ;  /* 0x0000000914157c24 */ /* 0x000fca000f8e0203 */
[----:B------:R-:W-:-:S13]  /*0480*/  ISETP.GE.U32.AND P0, PT, R21, UR9, PT ;  /* 0x0000000915007c0c */ /* 0x000fda000bf06070 */
[----:B------:R-:W-:-:S05]  /*0490*/  @P0 VIADD R21, R21, -UR9 ;  /* 0x8000000915150c36 */ /* 0x000fca0008000000 */
[----:B------:R-:W-:-:S13]  /*04a0*/  ISETP.GE.U32.AND P0, PT, R21, UR9, PT ;  /* 0x0000000915007c0c */ /* 0x000fda000bf06070 */
[----:B------:R-:W-:Y:S01]  /*04b0*/  @P0 VIADD R21, R21, -UR9 ;  /* 0x8000000915150c36 */ /* 0x000fe20008000000 */
[----:B------:R-:W-:Y:S01]  /*04c0*/  @!P1 LOP3.LUT R21, RZ, UR9, RZ, 0x33, !PT ;  /* 0x00000009ff159c12 */ /* 0x000fe2000f8e33ff */
[----:B------:R-:W-:Y:S06]  /*04d0*/  BRA `(.L_x_10) ;  /* 0x0000000000ec7947 */ /* 0x000fec0003800000 */
.L_x_9:
[----:B-1----:R-:W-:-:S05]  /*04e0*/  IMAD.WIDE R20, R23, 0x4, R16 ;  /* 0x0000000417147825 */ /* 0x002fca00078e0210 */
[----:B------:R-:W2:Y:S04]  /*04f0*/  LDG.E R23, desc[UR6][R20.64] ;  /* 0x0000000614177981 */ /* 0x000ea8000c1e1900 */
[----:B------:R-:W2:Y:S02]  /*0500*/  LDG.E R24, desc[UR6][R20.64+0x4] ;  /* 0x0000040614187981 */ /* 0x000ea4000c1e1900 */
[----:B--2---:R-:W-:-:S13]  /*0510*/  ISETP.NE.AND P0, PT, R24, R23, PT ;  /* 0x000000171800720c */ /* 0x004fda0003f05270 */
[----:B------:R-:W-:Y:S05]  /*0520*/  @P0 BRA `(.L_x_11) ;  /* 0x0000000000640947 */ /* 0x000fea0003800000 */
[----:B---3--:R-:W0:Y:S01]  /*0530*/  I2F.U32.RP R23, UR9 ;  /* 0x0000000900177d06 */ /* 0x008e220008209000 */
[----:B------:R-:W-:Y:S02]  /*0540*/  SHF.R.U32.HI R20, RZ, 0x2, R3 ;  /* 0x00000002ff147819 */ /* 0x000fe40000011603 */
[----:B------:R-:W-:Y:S02]  /*0550*/  ISETP.NE.U32.AND P1, PT, RZ, UR9, PT ;  /* 0x00000009ff007c0c */ /* 0x000fe4000bf25070 */
[----:B------:R-:W-:Y:S01]  /*0560*/  LOP3.LUT R20, R20, R3, RZ, 0x3c, !PT ;  /* 0x0000000314147212 */ /* 0x000fe200078e3cff */
[----:B------:R-:W-:-:S04]  /*0570*/  IMAD.SHL.U32 R3, R12, 0x10, RZ ;  /* 0x000000100c037824 */ /* 0x000fc800078e00ff */
[C---:B------:R-:W-:Y:S01]  /*0580*/  IMAD.SHL.U32 R13, R20.reuse, 0x2, RZ ;  /* 0x00000002140d7824 */ /* 0x040fe200078e00ff */
[----:B0-----:R-:W0:Y:S04]  /*0590*/  MUFU.RCP R23, R23 ;  /* 0x0000001700177308 */ /* 0x001e280000001000 */
[----:B------:R-:W-:Y:S01]  /*05a0*/  LOP3.LUT R13, R20, R13, R3, 0x96, !PT ;  /* 0x0000000d140d7212 */ /* 0x000fe200078e9603 */
[----:B------:R-:W-:-:S03]  /*05b0*/  IMAD.MOV.U32 R20, RZ, RZ, RZ ;  /* 0x000000ffff147224 */ /* 0x000fc600078e00ff */
[----:B------:R-:W-:Y:S01]  /*05c0*/  LOP3.LUT R13, R13, R12, RZ, 0x3c, !PT ;  /* 0x0000000c0d0d7212 */ /* 0x000fe200078e3cff */
[----:B0-----:R-:W-:-:S06]  /*05d0*/  VIADD R21, R23, 0xffffffe ;  /* 0x0ffffffe17157836 */ /* 0x001fcc0000000000 */
[----:B------:R-:W0:Y:S02]  /*05e0*/  F2I.FTZ.U32.TRUNC.NTZ R21, R21 ;  /* 0x0000001500157305 */ /* 0x000e24000021f000 */
[----:B0-----:R-:W-:-:S05]  /*05f0*/  IADD3 R24, PT, PT, RZ, -R21, RZ ;  /* 0x80000015ff187210 */ /* 0x001fca0007ffe0ff */
[----:B------:R-:W-:-:S04]  /*0600*/  IMAD R3, R24, UR9, RZ ;  /* 0x0000000918037c24 */ /* 0x000fc8000f8e02ff */
[----:B------:R-:W-:Y:S01]  /*0610*/  IMAD.HI.U32 R20, R21, R3, R20 ;  /* 0x0000000315147227 */ /* 0x000fe200078e0014 */
[----:B------:R-:W-:-:S05]  /*0620*/  IADD3 R3, PT, PT, R13, R4, RZ ;  /* 0x000000040d037210 */ /* 0x000fca0007ffe0ff */
[----:B------:R-:W-:-:S04]  /*0630*/  IMAD.HI.U32 R20, R20, R3, RZ ;  /* 0x0000000314147227 */ /* 0x000fc800078e00ff */
[----:B------:R-:W-:-:S04]  /*0640*/  IMAD.MOV R20, RZ, RZ, -R20 ;  /* 0x000000ffff147224 */ /* 0x000fc800078e0a14 */
[----:B------:R-:W-:-:S05]  /*0650*/  IMAD R21, R20, UR9, R3 ;  /* 0x0000000914157c24 */ /* 0x000fca000f8e0203 */
[----:B------:R-:W-:-:S13]  /*0660*/  ISETP.GE.U32.AND P0, PT, R21, UR9, PT ;  /* 0x0000000915007c0c */ /* 0x000fda000bf06070 */
[----:B------:R-:W-:-:S05]  /*0670*/  @P0 VIADD R21, R21, -UR9 ;  /* 0x8000000915150c36 */ /* 0x000fca0008000000 */
[----:B------:R-:W-:-:S13]  /*0680*/  ISETP.GE.U32.AND P0, PT, R21, UR9, PT ;  /* 0x0000000915007c0c */ /* 0x000fda000bf06070 */
[----:B------:R-:W-:Y:S01]  /*0690*/  @P0 VIADD R21, R21, -UR9 ;  /* 0x8000000915150c36 */ /* 0x000fe20008000000 */
[----:B------:R-:W-:Y:S01]  /*06a0*/  @!P1 LOP3.LUT R21, RZ, UR9, RZ, 0x33, !PT ;  /* 0x00000009ff159c12 */ /* 0x000fe2000f8e33ff */
[----:B------:R-:W-:Y:S06]  /*06b0*/  BRA `(.L_x_10) ;  /* 0x0000000000747947 */ /* 0x000fec0003800000 */
.L_x_11:
[----:B------:R-:W-:Y:S02]  /*06c0*/  IADD3 R24, PT, PT, -R23, R24, RZ ;  /* 0x0000001817187210 */ /* 0x000fe40007ffe1ff */
[----:B------:R-:W-:Y:S02]  /*06d0*/  SHF.R.U32.HI R26, RZ, 0x2, R3 ;  /* 0x00000002ff1a7819 */ /* 0x000fe40000011603 */
[----:B------:R-:W0:Y:S01]  /*06e0*/  I2F.U32.RP R13, R24 ;  /* 0x00000018000d7306 */ /* 0x000e220000209000 */
[----:B------:R-:W-:Y:S01]  /*06f0*/  IMAD.MOV R27, RZ, RZ, -R24 ;  /* 0x000000ffff1b7224 */ /* 0x000fe200078e0a18 */
[----:B------:R-:W-:Y:S01]  /*0700*/  LOP3.LUT R26, R26, R3, RZ, 0x3c, !PT ;  /* 0x000000031a1a7212 */ /* 0x000fe200078e3cff */
[----:B------:R-:W-:Y:S01]  /*0710*/  IMAD.SHL.U32 R3, R12, 0x10, RZ ;  /* 0x000000100c037824 */ /* 0x000fe200078e00ff */
[----:B------:R-:W-:Y:S02]  /*0720*/  ISETP.NE.U32.AND P1, PT, R24, RZ, PT ;  /* 0x000000ff1800720c */ /* 0x000fe40003f25070 */
[----:B------:R-:W-:-:S04]  /*0730*/  SHF.L.U32 R25, R26, 0x1, RZ ;  /* 0x000000011a197819 */ /* 0x000fc800000006ff */
[----:B------:R-:W-:Y:S01]  /*0740*/  LOP3.LUT R25, R26, R25, R3, 0x96, !PT ;  /* 0x000000191a197212 */ /* 0x000fe200078e9603 */
[----:B0-----:R-:W0:Y:S02]  /*0750*/  MUFU.RCP R13, R13 ;  /* 0x0000000d000d7308 */ /* 0x001e240000001000 */
[----:B0-----:R-:W-:Y:S01]  /*0760*/  VIADD R20, R13, 0xffffffe ;  /* 0x0ffffffe0d147836 */ /* 0x001fe20000000000 */
[----:B------:R-:W-:-:S05]  /*0770*/  LOP3.LUT R13, R25, R12, RZ, 0x3c, !PT ;  /* 0x0000000c190d7212 */ /* 0x000fca00078e3cff */
[----:B------:R0:W1:Y:S02]  /*0780*/  F2I.FTZ.U32.TRUNC.NTZ R21, R20 ;  /* 0x0000001400157305 */ /* 0x000064000021f000 */
[----:B0-----:R-:W-:Y:S02]  /*0790*/  IMAD.MOV.U32 R20, RZ, RZ, RZ ;  /* 0x000000ffff147224 */ /* 0x001fe400078e00ff */
[----:B-1----:R-:W-:-:S04]  /*07a0*/  IMAD R3, R27, R21, RZ ;  /* 0x000000151b037224 */ /* 0x002fc800078e02ff */
[----:B------:R-:W-:-:S04]  /*07b0*/  IMAD.HI.U32 R21, R21, R3, R20 ;  /* 0x0000000315157227 */ /* 0x000fc800078e0014 */
[----:B------:R-:W-:-:S04]  /*07c0*/  IMAD.IADD R20, R13, 0x1, R4 ;  /* 0x000000010d147824 */ /* 0x000fc800078e0204 */
[----:B------:R-:W-:-:S04]  /*07d0*/  IMAD.HI.U32 R21, R21, R20, RZ ;  /* 0x0000001415157227 */ /* 0x000fc800078e00ff */
[----:B------:R-:W-:-:S04]  /*07e0*/  IMAD.MOV R21, RZ, RZ, -R21 ;  /* 0x000000ffff157224 */ /* 0x000fc800078e0a15 */
[----:B------:R-:W-:Y:S02]  /*07f0*/  IMAD R3, R24, R21, R20 ;  /* 0x0000001518037224 */ /* 0x000fe400078e0214 */
[----:B------:R-:W0:Y:S03]  /*0800*/  LDC.64 R20, c[0x0][0x388] ;  /* 0x0000e200ff147b82 */ /* 0x000e260000000a00 */
[----:B------:R-:W-:-:S13]  /*0810*/  ISETP.GE.U32.AND P0, PT, R3, R24, PT ;  /* 0x000000180300720c */ /* 0x000fda0003f06070 */
[----:B------:R-:W-:-:S04]  /*0820*/  @P0 IADD3 R3, PT, PT, -R24, R3, RZ ;  /* 0x0000000318030210 */ /* 0x000fc80007ffe1ff */
[----:B------:R-:W-:-:S13]  /*0830*/  ISETP.GE.U32.AND P0, PT, R3, R24, PT ;  /* 0x000000180300720c */ /* 0x000fda0003f06070 */
[----:B------:R-:W-:Y:S01]  /*0840*/  @P0 IMAD.IADD R3, R3, 0x1, -R24 ;  /* 0x0000000103030824 */ /* 0x000fe200078e0a18 */
[----:B------:R-:W-:-:S05]  /*0850*/  @!P1 LOP3.LUT R3, RZ, R24, RZ, 0x33, !PT ;  /* 0x00000018ff039212 */ /* 0x000fca00078e33ff */
[----:B------:R-:W-:-:S04]  /*0860*/  IMAD.IADD R3, R23, 0x1, R3 ;  /* 0x0000000117037824 */ /* 0x000fc800078e0203 */
[----:B0-----:R-:W-:-:S06]  /*0870*/  IMAD.WIDE R20, R3, 0x4, R20 ;  /* 0x0000000403147825 */ /* 0x001fcc00078e0214 */
[----:B------:R0:W5:Y:S02]  /*0880*/  LDG.E R21, desc[UR6][R20.64] ;  /* 0x0000000614157981 */ /* 0x000164000c1e1900 */
.L_x_10:
[----:B---3--:R-:W-:Y:S05]  /*0890*/  BSYNC.RECONVERGENT B0 ;  /* 0x0000000000007941 */ /* 0x008fea0003800200 */
.L_x_8:
[----:B------:R-:W-:Y:S01]  /*08a0*/  SHF.R.U32.HI R23, RZ, 0x2, R6 ;  /* 0x00000002ff177819 */ /* 0x000fe20000011606 */
[----:B------:R-:W-:Y:S02]  /*08b0*/  IMAD.MOV.U32 R3, RZ, RZ, 0x3f800000 ;  /* 0x3f800000ff037424 */ /* 0x000fe400078e00ff */
[----:B----45:R-:W-:Y:S01]  /*08c0*/  IMAD.WIDE R24, R21, 0x4, R18 ;  /* 0x0000000415187825 */ /* 0x030fe200078e0212 */
[----:B------:R-:W-:Y:S02]  /*08d0*/  LOP3.LUT R23, R23, R6, RZ, 0x3c, !PT ;  /* 0x0000000617177212 */ /* 0x000fe400078e3cff */
[----:B------:R-:W-:Y:S01]  /*08e0*/  SHF.L.U32 R6, R13, 0x4, RZ ;  /* 0x000000040d067819 */ /* 0x000fe200000006ff */
[----:B------:R-:W-:Y:S01]  /*08f0*/  BSSY.RECONVERGENT B0, `(.L_x_12) ;  /* 0x000005e000007945 */ /* 0x000fe20003800200 */
[----:B------:R2:W-:Y:S01]  /*0900*/  REDG.E.ADD.F32.FTZ.RN.STRONG.GPU desc[UR6][R24.64], R3 ;  /* 0x00000003180079a6 */ /* 0x0005e2000c12f306 */
[----:B0-----:R-:W-:-:S05]  /*0910*/  IMAD.SHL.U32 R20, R23, 0x2, RZ ;  /* 0x0000000217147824 */ /* 0x001fca00078e00ff */
[----:B------:R-:W-:-:S04]  /*0920*/  LOP3.LUT R20, R13, R6, R20, 0x96, !PT ;  /* 0x000000060d147212 */ /* 0x000fc800078e9614 */
[----:B------:R-:W-:-:S04]  /*0930*/  LOP3.LUT R20, R20, R23, RZ, 0x3c, !PT ;  /* 0x0000001714147212 */ /* 0x000fc800078e3cff */
[----:B------:R-:W-:-:S04]  /*0940*/  IADD3 R6, PT, PT, R4, 0x587c5, R20 ;  /* 0x000587c504067810 */ /* 0x000fc80007ffe014 */
[----:B------:R-:W-:-:S05]  /*0950*/  I2FP.F32.U32 R6, R6 ;  /* 0x0000000600067245 */ /* 0x000fca0000201000 */
[----:B------:R-:W-:-:S05]  /*0960*/  FFMA R6, R6, R5, 1.1641532182693481445e-10 ;  /* 0x2f00000006067423 */ /* 0x000fca0000000005 */
[----:B------:R-:W-:-:S13]  /*0970*/  FSETP.GT.AND P0, PT, R6, UR8, PT ;  /* 0x0000000806007c0b */ /* 0x000fda000bf04000 */
[----:B--2---:R-:W-:Y:S05]  /*0980*/  @P0 BRA `(.L_x_13) ;  /* 0x0000000000f00947 */ /* 0x004fea0003800000 */
[----:B-1----:R-:W-:-:S05]  /*0990*/  IMAD.WIDE R24, R21, 0x4, R16 ;  /* 0x0000000415187825 */ /* 0x002fca00078e0210 */
[----:B------:R-:W2:Y:S04]  /*09a0*/  LDG.E R5, desc[UR6][R24.64] ;  /* 0x0000000618057981 */ /* 0x000ea8000c1e1900 */
[----:B------:R-:W2:Y:S02]  /*09b0*/  LDG.E R6, desc[UR6][R24.64+0x4] ;  /* 0x0000040618067981 */ /* 0x000ea4000c1e1900 */
[----:B--2---:R-:W-:-:S13]  /*09c0*/  ISETP.NE.AND P0, PT, R6, R5, PT ;  /* 0x000000050600720c */ /* 0x004fda0003f05270 */
[----:B------:R-:W-:Y:S05]  /*09d0*/  @!P0 BRA `(.L_x_14) ;  /* 0x0000000000788947 */ /* 0x000fea0003800000 */
[----:B------:R-:W-:Y:S01]  /*09e0*/  IMAD.IADD R6, R6, 0x1, -R5 ;  /* 0x0000000106067824 */ /* 0x000fe200078e0a05 */
[----:B------:R-:W-:-:S03]  /*09f0*/  SHF.R.U32.HI R21, RZ, 0x2, R22 ;  /* 0x00000002ff157819 */ /* 0x000fc60000011616 */
[----:B------:R-:W0:Y:S01]  /*0a00*/  I2F.U32.RP R25, R6 ;  /* 0x0000000600197306 */ /* 0x000e220000209000 */
[----:B------:R-:W-:Y:S01]  /*0a10*/  LOP3.LUT R21, R21, R22, RZ, 0x3c, !PT ;  /* 0x0000001615157212 */ /* 0x000fe200078e3cff */
[----:B------:R-:W-:Y:S01]  /*0a20*/  IMAD.SHL.U32 R22, R20, 0x10, RZ ;  /* 0x0000001014167824 */ /* 0x000fe200078e00ff */
[----:B------:R-:W-:Y:S02]  /*0a30*/  IADD3 R27, PT, PT, RZ, -R6, RZ ;  /* 0x80000006ff1b7210 */ /* 0x000fe40007ffe0ff */
[----:B------:R-:W-:Y:S01]  /*0a40*/  ISETP.NE.U32.AND P1, PT, R6, RZ, PT ;  /* 0x000000ff0600720c */ /* 0x000fe20003f25070 */
[----:B------:R-:W-:-:S05]  /*0a50*/  IMAD.SHL.U32 R24, R21, 0x2, RZ ;  /* 0x0000000215187824 */ /* 0x000fca00078e00ff */
[----:B------:R-:W-:Y:S01]  /*0a60*/  LOP3.LUT R21, R21, R24, R22, 0x96, !PT ;  /* 0x0000001815157212 */ /* 0x000fe200078e9616 */
[----:B------:R-:W-:Y:S01]  /*0a70*/  HFMA2 R22, -RZ, RZ, 0, 0 ;  /* 0x00000000ff167431 */ /* 0x000fe200000001ff */
[----:B0-----:R-:W0:Y:S02]  /*0a80*/  MUFU.RCP R25, R25 ;  /* 0x0000001900197308 */ /* 0x001e240000001000 */
[----:B------:R-:W-:Y:S01]  /*0a90*/  LOP3.LUT R21, R21, R20, RZ, 0x3c, !PT ;  /* 0x0000001415157212 */ /* 0x000fe200078e3cff */
[----:B0-----:R-:W-:-:S06]  /*0aa0*/  VIADD R23, R25, 0xffffffe ;  /* 0x0ffffffe19177836 */ /* 0x001fcc0000000000 */
[----:B------:R-:W0:Y:S02]  /*0ab0*/  F2I.FTZ.U32.TRUNC.NTZ R23, R23 ;  /* 0x0000001700177305 */ /* 0x000e24000021f000 */
[----:B0-----:R-:W-:-:S04]  /*0ac0*/  IMAD R27, R27, R23, RZ ;  /* 0x000000171b1b7224 */ /* 0x001fc800078e02ff */
[----:B------:R-:W-:Y:S01]  /*0ad0*/  IMAD.HI.U32 R22, R23, R27, R22 ;  /* 0x0000001b17167227 */ /* 0x000fe200078e0016 */
[----:B------:R-:W-:-:S05]  /*0ae0*/  IADD3 R23, PT, PT, R4, 0xb0f8a, R21 ;  /* 0x000b0f8a04177810 */ /* 0x000fca0007ffe015 */
[----:B------:R-:W-:-:S04]  /*0af0*/  IMAD.HI.U32 R22, R22, R23, RZ ;  /* 0x0000001716167227 */ /* 0x000fc800078e00ff */
[----:B------:R-:W-:-:S04]  /*0b00*/  IMAD.MOV R22, RZ, RZ, -R22 ;  /* 0x000000ffff167224 */ /* 0x000fc800078e0a16 */
[----:B------:R-:W-:Y:S02]  /*0b10*/  IMAD R25, R6, R22, R23 ;  /* 0x0000001606197224 */ /* 0x000fe400078e0217 */
[----:B------:R-:W0:Y:S03]  /*0b20*/  LDC.64 R22, c[0x0][0x388] ;  /* 0x0000e200ff167b82 */ /* 0x000e260000000a00 */
[----:B------:R-:W-:-:S13]  /*0b30*/  ISETP.GE.U32.AND P0, PT, R25, R6, PT ;  /* 0x000000061900720c */ /* 0x000fda0003f06070 */
[----:B------:R-:W-:-:S05]  /*0b40*/  @P0 IMAD.IADD R25, R25, 0x1, -R6 ;  /* 0x0000000119190824 */ /* 0x000fca00078e0a06 */
[----:B------:R-:W-:-:S13]  /*0b50*/  ISETP.GE.U32.AND P0, PT, R25, R6, PT ;  /* 0x000000061900720c */ /* 0x000fda0003f06070 */
[----:B------:R-:W-:Y:S02]  /*0b60*/  @P0 IADD3 R25, PT, PT, -R6, R25, RZ ;  /* 0x0000001906190210 */ /* 0x000fe40007ffe1ff */
[----:B------:R-:W-:-:S05]  /*0b70*/  @!P1 LOP3.LUT R25, RZ, R6, RZ, 0x33, !PT ;  /* 0x00000006ff199212 */ /* 0x000fca00078e33ff */
[----:B------:R-:W-:-:S04]  /*0b80*/  IMAD.IADD R5, R5, 0x1, R25 ;  /* 0x0000000105057824 */ /* 0x000fc800078e0219 */
[----:B0-----:R-:W-:-:S06]  /*0b90*/  IMAD.WIDE R22, R5, 0x4, R22 ;  /* 0x0000000405167825 */ /* 0x001fcc00078e0216 */
[----:B------:R0:W5:Y:S01]  /*0ba0*/  LDG.E R23, desc[UR6][R22.64] ;  /* 0x0000000616177981 */ /* 0x000162000c1e1900 */
[----:B------:R-:W-:Y:S05]  /*0bb0*/  BRA `(.L_x_15) ;  /* 0x0000000000c47947 */ /* 0x000fea0003800000 */
.L_x_14:
[----:B------:R-:W0:Y:S01]  /*0bc0*/  I2F.U32.RP R24, UR9 ;  /* 0x0000000900187d06 */ /* 0x000e220008209000 */
[----:B------:R-:W-:Y:S01]  /*0bd0*/  SHF.R.U32.HI R5, RZ, 0x2, R22 ;  /* 0x00000002ff057819 */ /* 0x000fe20000011616 */
[----:B------:R-:W-:Y:S01]  /*0be0*/  IMAD.SHL.U32 R6, R20, 0x10, RZ ;  /* 0x0000001014067824 */ /* 0x000fe200078e00ff */
[----:B------:R-:W-:Y:S02]  /*0bf0*/  ISETP.NE.U32.AND P1, PT, RZ, UR9, PT ;  /* 0x00000009ff007c0c */ /* 0x000fe4000bf25070 */
[----:B------:R-:W-:-:S05]  /*0c00*/  LOP3.LUT R5, R5, R22, RZ, 0x3c, !PT ;  /* 0x0000001605057212 */ /* 0x000fca00078e3cff */
[C---:B------:R-:W-:Y:S01]  /*0c10*/  IMAD.SHL.U32 R21, R5.reuse, 0x2, RZ ;  /* 0x0000000205157824 */ /* 0x040fe200078e00ff */
[----:B0-----:R-:W0:Y:S04]  /*0c20*/  MUFU.RCP R24, R24 ;  /* 0x0000001800187308 */ /* 0x001e280000001000 */
[----:B------:R-:W-:-:S04]  /*0c30*/  LOP3.LUT R21, R5, R21, R6, 0x96, !PT ;  /* 0x0000001505157212 */ /* 0x000fc800078e9606 */
[----:B------:R-:W-:-:S04]  /*0c40*/  LOP3.LUT R21, R21, R20, RZ, 0x3c, !PT ;  /* 0x0000001415157212 */ /* 0x000fc800078e3cff */
[----:B------:R-:W-:Y:S01]  /*0c50*/  IADD3 R6, PT, PT, R4, 0xb0f8a, R21 ;  /* 0x000b0f8a04067810 */ /* 0x000fe20007ffe015 */
[----:B0-----:R-:W-:-:S06]  /*0c60*/  VIADD R23, R24, 0xffffffe ;  /* 0x0ffffffe18177836 */ /* 0x001fcc0000000000 */
[----:B------:R-:W0:Y:S02]  /*0c70*/  F2I.FTZ.U32.TRUNC.NTZ R23, R23 ;  /* 0x0000001700177305 */ /* 0x000e24000021f000 */
[----:B0-----:R-:W-:-:S05]  /*0c80*/  IADD3 R22, PT, PT, RZ, -R23, RZ ;  /* 0x80000017ff167210 */ /* 0x001fca0007ffe0ff */
[----:B------:R-:W-:Y:S01]  /*0c90*/  IMAD R5, R22, UR9, RZ ;  /* 0x0000000916057c24 */ /* 0x000fe2000f8e02ff */
[----:B------:R-:W-:-:S05]  /*0ca0*/  MOV R22, RZ ;  /* 0x000000ff00167202 */ /* 0x000fca0000000f00 */
[----:B------:R-:W-:-:S06]  /*0cb0*/  IMAD.HI.U32 R5, R23, R5, R22 ;  /* 0x0000000517057227 */ /* 0x000fcc00078e0016 */
[----:B------:R-:W-:-:S04]  /*0cc0*/  IMAD.HI.U32 R5, R5, R6, RZ ;  /* 0x0000000605057227 */ /* 0x000fc800078e00ff */
[----:B------:R-:W-:-:S04]  /*0cd0*/  IMAD.MOV R5, RZ, RZ, -R5 ;  /* 0x000000ffff057224 */ /* 0x000fc800078e0a05 */
[----:B------:R-:W-:-:S05]  /*0ce0*/  IMAD R23, R5, UR9, R6 ;  /* 0x0000000905177c24 */ /* 0x000fca000f8e0206 */
[----:B------:R-:W-:-:S13]  /*0cf0*/  ISETP.GE.U32.AND P0, PT, R23, UR9, PT ;  /* 0x0000000917007c0c */ /* 0x000fda000bf06070 */
[----:B------:R-:W-:-:S05]  /*0d00*/  @P0 VIADD R23, R23, -UR9 ;  /* 0x8000000917170c36 */ /* 0x000fca0008000000 */
[----:B------:R-:W-:-:S13]  /*0d10*/  ISETP.GE.U32.AND P0, PT, R23, UR9, PT ;  /* 0x0000000917007c0c */ /* 0x000fda000bf06070 */
[----:B------:R-:W-:Y:S02]  /*0d20*/  @P0 IADD3 R23, PT, PT, R23, -UR9, RZ ;  /* 0x8000000917170c10 */ /* 0x000fe4000fffe0ff */
[----:B------:R-:W-:Y:S01]  /*0d30*/  @!P1 LOP3.LUT R23, RZ, UR9, RZ, 0x33, !PT ;  /* 0x00000009ff179c12 */ /* 0x000fe2000f8e33ff */
[----:B------:R-:W-:Y:S06]  /*0d40*/  BRA `(.L_x_15) ;  /* 0x0000000000607947 */ /* 0x000fec0003800000 */
.L_x_13:
[----:B------:R-:W0:Y:S01]  /*0d50*/  I2F.U32.RP R24, UR9 ;  /* 0x0000000900187d06 */ /* 0x000e220008209000 */
[----:B------:R-:W-:Y:S02]  /*0d60*/  SHF.R.U32.HI R5, RZ, 0x2, R22 ;  /* 0x00000002ff057819 */ /* 0x000fe40000011616 */
[----:B------:R-:W-:Y:S02]  /*0d70*/  SHF.L.U32 R6, R20, 0x4, RZ ;  /* 0x0000000414067819 */ /* 0x000fe400000006ff */
[----:B------:R-:W-:Y:S02]  /*0d80*/  LOP3.LUT R5, R5, R22, RZ, 0x3c, !PT ;  /* 0x0000001605057212 */ /* 0x000fe400078e3cff */
[----:B------:R-:W-:-:S03]  /*0d90*/  ISETP.NE.U32.AND P1, PT, RZ, UR9, PT ;  /* 0x00000009ff007c0c */ /* 0x000fc6000bf25070 */
[C---:B------:R-:W-:Y:S01]  /*0da0*/  IMAD.SHL.U32 R21, R5.reuse, 0x2, RZ ;  /* 0x0000000205157824 */ /* 0x040fe200078e00ff */
[----:B0-----:R-:W0:Y:S04]  /*0db0*/  MUFU.RCP R24, R24 ;  /* 0x0000001800187308 */ /* 0x001e280000001000 */
[----:B------:R-:W-:-:S04]  /*0dc0*/  LOP3.LUT R21, R5, R21, R6, 0x96, !PT ;  /* 0x0000001505157212 */ /* 0x000fc800078e9606 */
[----:B------:R-:W-:Y:S01]  /*0dd0*/  LOP3.LUT R21, R21, R20, RZ, 0x3c, !PT ;  /* 0x0000001415157212 */ /* 0x000fe200078e3cff */
[----:B0-----:R-:W-:-:S06]  /*0de0*/  VIADD R23, R24, 0xffffffe ;  /* 0x0ffffffe18177836 */ /* 0x001fcc0000000000 */
[----:B------:R-:W0:Y:S02]  /*0df0*/  F2I.FTZ.U32.TRUNC.NTZ R23, R23 ;  /* 0x0000001700177305 */ /* 0x000e24000021f000 */
[----:B0-----:R-:W-:-:S04]  /*0e00*/  IMAD.MOV R22, RZ, RZ, -R23 ;  /* 0x000000ffff167224 */ /* 0x001fc800078e0a17 */
[----:B------:R-:W-:Y:S02]  /*0e10*/  IMAD R5, R22, UR9, RZ ;  /* 0x0000000916057c24 */ /* 0x000fe4000f8e02ff */
[----:B------:R-:W-:-:S04]  /*0e20*/  IMAD.MOV.U32 R22, RZ, RZ, RZ ;  /* 0x000000ffff167224 */ /* 0x000fc800078e00ff */
[----:B------:R-:W-:Y:S01]  /*0e30*/  IMAD.HI.U32 R22, R23, R5, R22 ;  /* 0x0000000517167227 */ /* 0x000fe200078e0016 */
[----:B------:R-:W-:-:S05]  /*0e40*/  IADD3 R5, PT, PT, R4, 0xb0f8a, R21 ;  /* 0x000b0f8a04057810 */ /* 0x000fca0007ffe015 */
[----:B------:R-:W-:-:S05]  /*0e50*/  IMAD.HI.U32 R22, R22, R5, RZ ;  /* 0x0000000516167227 */ /* 0x000fca00078e00ff */
[----:B------:R-:W-:-:S05]  /*0e60*/  IADD3 R22, PT, PT, -R22, RZ, RZ ;  /* 0x000000ff16167210 */ /* 0x000fca0007ffe1ff */
[----:B------:R-:W-:-:S05]  /*0e70*/  IMAD R23, R22, UR9, R5 ;  /* 0x0000000916177c24 */ /* 0x000fca000f8e0205 */
[----:B------:R-:W-:-:S13]  /*0e80*/  ISETP.GE.U32.AND P0, PT, R23, UR9, PT ;  /* 0x0000000917007c0c */ /* 0x000fda000bf06070 */
[----:B------:R-:W-:-:S05]  /*0e90*/  @P0 VIADD R23, R23, -UR9 ;  /* 0x8000000917170c36 */ /* 0x000fca0008000000 */
[----:B------:R-:W-:-:S13]  /*0ea0*/  ISETP.GE.U32.AND P0, PT, R23, UR9, PT ;  /* 0x0000000917007c0c */ /* 0x000fda000bf06070 */
[----:B------:R-:W-:Y:S01]  /*0eb0*/  @P0 VIADD R23, R23, -UR9 ;  /* 0x8000000917170c36 */ /* 0x000fe20008000000 */
[----:B------:R-:W-:-:S07]  /*0ec0*/  @!P1 LOP3.LUT R23, RZ, UR9, RZ, 0x33, !PT ;  /* 0x00000009ff179c12 */ /* 0x000fce000f8e33ff */
.L_x_15:
[----:B------:R-:W-:Y:S05]  /*0ed0*/  BSYNC.RECONVERGENT B0 ;  /* 0x0000000000007941 */ /* 0x000fea0003800200 */
.L_x_12:
[----:B-----5:R-:W-:-:S05]  /*0ee0*/  IMAD.WIDE R24, R23, 0x4, R18 ;  /* 0x0000000417187825 */ /* 0x020fca00078e0212 */
[----:B------:R2:W-:Y:S01]  /*0ef0*/  REDG.E.ADD.F32.FTZ.RN.STRONG.GPU desc[UR6][R24.64], R3 ;  /* 0x00000003180079a6 */ /* 0x0005e2000c12f306 */
[----:B------:R-:W-:Y:S01]  /*0f00*/  IADD3 R4, PT, PT, R4, 0x161f14, RZ ;  /* 0x00161f1404047810 */ /* 0x000fe20007ffe0ff */
[----:B------:R-:W-:Y:S06]  /*0f10*/  BRA.U UP1, `(.L_x_16) ;  /* 0xfffffff101c07547 */ /* 0x000fec000b83ffff */
[----:B------:R-:W-:Y:S01]  /*0f20*/  VIADD R6, R4, 0xfff4f076 ;  /* 0xfff4f07604067836 */ /* 0x000fe20000000000 */
[----:B------:R-:W-:Y:S06]  /*0f30*/  BRA.U UP0, `(.L_x_17) ;  /* 0xfffffff100907547 */ /* 0x000fec000b83ffff */
.L_x_7:
[----:B-----5:R-:W-:Y:S04]  /*0f40*/  STG.E.64 desc[UR6][R8.64], R6 ;  /* 0x0000000608007986 */ /* 0x020fe8000c101b06 */
[----:B------:R-:W-:Y:S04]  /*0f50*/  STG.E.64 desc[UR6][R8.64+0x8], R12 ;  /* 0x0000080c08007986 */ /* 0x000fe8000c101b06 */
[----:B------:R-:W-:Y:S04]  /*0f60*/  STG.E.64 desc[UR6][R8.64+0x10], R20 ;  /* 0x0000101408007986 */ /* 0x000fe8000c101b06 */
[----:B------:R-:W-:Y:S04]  /*0f70*/  STG.E.64 desc[UR6][R8.64+0x18], R14 ;  /* 0x0000180e08007986 */ /* 0x000fe8000c101b06 */
[----:B------:R-:W-:Y:S04]  /*0f80*/  STG.E.64 desc[UR6][R8.64+0x28], R10 ;  /* 0x0000280a08007986 */ /* 0x000fe8000c101b06 */
[----:B------:R-:W-:Y:S01]  /*0f90*/  STG.E desc[UR6][R8.64+0x20], R2 ;  /* 0x0000200208007986 */ /* 0x000fe2000c101906 */
[----:B------:R-:W-:Y:S05]  /*0fa0*/  EXIT ;  /* 0x000000000000794d */ /* 0x000fea0003800000 */
.L_x_18:
        /* <DEDUP_REMOVED lines=13> */
.L_x_43:


//--------------------- .text._Z16randomWalkKernelPiS_PfP17curandStateXORWOWiif --------------------------
	.section	.text._Z16randomWalkKernelPiS_PfP17curandStateXORWOWiif,"ax",@progbits
	.align	128
        .global         _Z16randomWalkKernelPiS_PfP17curandStateXORWOWiif
        .type           _Z16randomWalkKernelPiS_PfP17curandStateXORWOWiif,@function
        .size           _Z16randomWalkKernelPiS_PfP17curandStateXORWOWiif,(.L_x_44 - _Z16randomWalkKernelPiS_PfP17curandStateXORWOWiif)
        .other          _Z16randomWalkKernelPiS_PfP17curandStateXORWOWiif,@"STO_CUDA_ENTRY STV_DEFAULT"
_Z16randomWalkKernelPiS_PfP17curandStateXORWOWiif:
.text._Z16randomWalkKernelPiS_PfP17curandStateXORWOWiif:
        /* <DEDUP_REMOVED lines=10> */
[----:B------:R-:W2:Y:S01]  /*00a0*/  LDCU UR4, c[0x0][0x3a4] ;  /* 0x00007480ff0477ac */ /* 0x000ea20008000800 */
[----:B0-----:R-:W-:-:S05]  /*00b0*/  IMAD.WIDE R8, R0, 0x30, R8 ;  /* 0x0000003000087825 */ /* 0x001fca00078e0208 */
[----:B-1----:R0:W5:Y:S04]  /*00c0*/  LDG.E R2, desc[UR6][R8.64+0x20] ;  /* 0x0000200608027981 */ /* 0x002168000c1e1900 */
[----:B------:R0:W5:Y:S04]  /*00d0*/  LDG.E.64 R10, desc[UR6][R8.64+0x28] ;  /* 0x00002806080a7981 */ /* 0x000168000c1e1b00 */
[----:B------:R0:W5:Y:S04]  /*00e0*/  LDG.E.64 R6, desc[UR6][R8.64] ;  /* 0x0000000608067981 */ /* 0x000168000c1e1b00 */
[----:B------:R0:W5:Y:S04]  /*00f0*/  LDG.E.64 R12, desc[UR6][R8.64+0x8] ;  /* 0x00000806080c7981 */ /* 0x000168000c1e1b00 */
[----:B------:R0:W5:Y:S04]  /*0100*/  LDG.E.64 R20, desc[UR6][R8.64+0x10] ;  /* 0x0000100608147981 */ /* 0x000168000c1e1b00 */
[----:B------:R0:W5:Y:S01]  /*0110*/  LDG.E.64 R14, desc[UR6][R8.64+0x18] ;  /* 0x00001806080e7981 */ /* 0x000162000c1e1b00 */
[----:B--2---:R-:W-:-:S09]  /*0120*/  UISETP.GE.AND UP0, UPT, UR4, 0x1, UPT ;  /* 0x000000010400788c */ /* 0x004fd2000bf06270 */
[----:B0-----:R-:W-:Y:S05]  /*0130*/  BRA.U !UP0, `(.L_x_19) ;  /* 0x0000000d08747547 */ /* 0x001fea000b800000 */
[----:B------:R-:W-:-:S05]  /*0140*/  UMOV UR4, URZ ;  /* 0x000000ff00047c82 */ /* 0x000fca0008000000 */
.L_x_29:
[----:B0-----:R-:W0:Y:S01]  /*0150*/  LDC.64 R16, c[0x0][0x380] ;  /* 0x0000e000ff107b82 */ /* 0x001e220000000a00 */
[----:B-1----:R-:W1:Y:S01]  /*0160*/  LDCU UR5, c[0x0][0x3a4] ;  /* 0x00007480ff0577ac */ /* 0x002e620008000800 */
[----:B-----5:R-:W-:Y:S02]  /*0170*/  VIADD R4, R6, 0xb0f8a ;  /* 0x000b0f8a06047836 */ /* 0x020fe40000000000 */
[----:B------:R-:W-:Y:S01]  /*0180*/  IMAD.MOV.U32 R23, RZ, RZ, R0 ;  /* 0x000000ffff177224 */ /* 0x000fe200078e0000 */
[----:B------:R-:W-:Y:S01]  /*0190*/  UIADD3 UR4, UPT, UPT, UR4, 0x1, URZ ;  /* 0x0000000104047890 */ /* 0x000fe2000fffe0ff */
[----:B------:R-:W2:Y:S02]  /*01a0*/  LDCU UR9, c[0x0][0x3a0] ;  /* 0x00007400ff0977ac */ /* 0x000ea40008000800 */
[----:B------:R-:W3:Y:S01]  /*01b0*/  LDC.64 R18, c[0x0][0x390] ;  /* 0x0000e400ff127b82 */ /* 0x000ee20000000a00 */
[----:B------:R-:W4:Y:S01]  /*01c0*/  LDCU UR8, c[0x0][0x3a8] ;  /* 0x00007500ff0877ac */ /* 0x000f220008000800 */
[----:B-1----:R-:W-:-:S03]  /*01d0*/  UISETP.NE.AND UP0, UPT, UR4, UR5, UPT ;  /* 0x000000050400728c */ /* 0x002fc6000bf05270 */
[----:B------:R-:W-:-:S08]  /*01e0*/  UMOV UR5, 0xb0f8a ;  /* 0x000b0f8a00057882 */ /* 0x000fd00000000000 */
.L_x_28:
[----:B------:R-:W-:Y:S01]  /*01f0*/  SHF.R.U32.HI R6, RZ, 0x2, R7 ;  /* 0x00000002ff067819 */ /* 0x000fe20000011607 */
[----:B0-----:R-:W-:Y:S01]  /*0200*/  IMAD.SHL.U32 R22, R21, 0x10, RZ ;  /* 0x0000001015167824 */ /* 0x001fe200078e00ff */
[----:B------:R-:W-:Y:S01]  /*0210*/  UIADD3 UR5, UPT, UPT, UR5, 0x161f14, URZ ;  /* 0x00161f1405057890 */ /* 0x000fe2000fffe0ff */
[----:B------:R-:W-:Y:S01]  /*0220*/  BSSY.RECONVERGENT B0, `(.L_x_20) ;  /* 0x0000064000007945 */ /* 0x000fe20003800200 */
[----:B------:R-:W-:Y:S01]  /*0230*/  LOP3.LUT R6, R6, R7, RZ, 0x3c, !PT ;  /* 0x0000000706067212 */ /* 0x000fe200078e3cff */
[----:B------:R-:W-:Y:S01]  /*0240*/  IMAD.MOV.U32 R7, RZ, RZ, R21 ;  /* 0x000000ffff077224 */ /* 0x000fe200078e0015 */
[----:B------:R-:W-:Y:S02]  /*0250*/  UISETP.NE.AND UP1, UPT, UR5, 0x45d2172, UPT ;  /* 0x045d21720500788c */ /* 0x000fe4000bf25270 */
[----:B-1----:R-:W-:-:S04]  /*0260*/  SHF.L.U32 R3, R6, 0x1, RZ ;  /* 0x0000000106037819 */ /* 0x002fc800000006ff */
        /* <DEDUP_REMOVED lines=8> */
[----:B----4-:R-:W-:Y:S01]  /*02f0*/  FSETP.GT.AND P0, PT, R6, UR8, PT ;  /* 0x0000000806007c0b */ /* 0x010fe2000bf04000 */
[----:B------:R-:W-:-:S12]  /*0300*/  IMAD.MOV.U32 R6, RZ, RZ, R13 ;  /* 0x000000ffff067224 */ /* 0x000fd800078e000d */
[----:B------:R-:W-:Y:S05]  /*0310*/  @!P0 BRA `(.L_x_21) ;  /* 0x0000000000648947 */ /* 0x000fea0003800000 */
[----:B--2---:R-:W1:Y:S01]  /*0320*/  I2F.U32.RP R23, UR9 ;  /* 0x0000000900177d06 */ /* 0x004e620008209000 */
[----:B------:R-:W-:Y:S02]  /*0330*/  SHF.R.U32.HI R20, RZ, 0x2, R3 ;  /* 0x00000002ff147819 */ /* 0x000fe40000011603 */
[----:B------:R-:W-:Y:S02]  /*0340*/  ISETP.NE.U32.AND P1, PT, RZ, UR9, PT ;  /* 0x00000009ff007c0c */ /* 0x000fe4000bf25070 */
[----:B------:R-:W-:Y:S02]  /*0350*/  LOP3.LUT R20, R20, R3, RZ, 0x3c, !PT ;  /* 0x0000000314147212 */ /* 0x000fe400078e3cff */
[----:B------:R-:W-:-:S03]  /*0360*/  SHF.L.U32 R3, R12, 0x4, RZ ;  /* 0x000000040c037819 */ /* 0x000fc600000006ff */
[C---:B------:R-:W-:Y:S01]  /*0370*/  IMAD.SHL.U32 R13, R20.reuse, 0x2, RZ ;  /* 0x00000002140d7824 */ /* 0x040fe200078e00ff */
[----:B-1----:R-:W1:Y:S04]  /*0380*/  MUFU.RCP R23, R23 ;  /* 0x0000001700177308 */ /* 0x002e680000001000 */
[----:B------:R-:W-:Y:S01]  /*0390*/  LOP3.LUT R13, R20, R13, R3, 0x96, !PT ;  /* 0x0000000d140d7212 */ /* 0x000fe200078e9603 */
[----:B------:R-:W-:-:S03]  /*03a0*/  IMAD.MOV.U32 R20, RZ, RZ, RZ ;  /* 0x000000ffff147224 */ /* 0x000fc600078e00ff */
[----:B------:R-:W-:Y:S01]  /*03b0*/  LOP3.LUT R13, R13, R12, RZ, 0x3c, !PT ;  /* 0x0000000c0d0d7212 */ /* 0x000fe200078e3cff */
[----:B-1----:R-:W-:-:S06]  /*03c0*/  VIADD R21, R23, 0xffffffe ;  /* 0x0ffffffe17157836 */ /* 0x002fcc0000000000 */
[----:B------:R-:W1:Y:S02]  /*03d0*/  F2I.FTZ.U32.TRUNC.NTZ R21, R21 ;  /* 0x0000001500157305 */ /* 0x000e64000021f000 */
[----:B-1----:R-:W-:-:S04]  /*03e0*/  IMAD.MOV R24, RZ, RZ, -R21 ;  /* 0x000000ffff187224 */ /* 0x002fc800078e0a15 */
        /* <DEDUP_REMOVED lines=12> */
.L_x_21:
[----:B0-----:R-:W-:-:S05]  /*04b0*/  IMAD.WIDE R20, R23, 0x4, R16 ;  /* 0x0000000417147825 */ /* 0x001fca00078e0210 */
[----:B------:R-:W4:Y:S04]  /*04c0*/  LDG.E R23, desc[UR6][R20.64] ;  /* 0x0000000614177981 */ /* 0x000f28000c1e1900 */
[----:B------:R-:W4:Y:S02]  /*04d0*/  LDG.E R24, desc[UR6][R20.64+0x4] ;  /* 0x0000040614187981 */ /* 0x000f24000c1e1900 */
[----:B----4-:R-:W-:-:S13]  /*04e0*/  ISETP.NE.AND P0, PT, R24, R23, PT ;  /* 0x000000171800720c */ /* 0x010fda0003f05270 */
[----:B------:R-:W-:Y:S05]  /*04f0*/  @P0 BRA `(.L_x_23) ;  /* 0x0000000000640947 */ /* 0x000fea0003800000 */
[----:B--2---:R-:W0:Y:S01]  /*0500*/  I2F.U32.RP R23, UR9 ;  /* 0x0000000900177d06 */ /* 0x004e220008209000 */
        /* <DEDUP_REMOVED lines=24> */
.L_x_23:
        /* <DEDUP_REMOVED lines=29> */
.L_x_22:
[----:B--2---:R-:W-:Y:S05]  /*0860*/  BSYNC.RECONVERGENT B0 ;  /* 0x0000000000007941 */ /* 0x004fea0003800200 */
.L_x_20:
[----:B------:R-:W-:Y:S01]  /*0870*/  SHF.R.U32.HI R23, RZ, 0x2, R6 ;  /* 0x00000002ff177819 */ /* 0x000fe20000011606 */
[----:B------:R-:W-:Y:S02]  /*0880*/  IMAD.MOV.U32 R3, RZ, RZ, 0x3f800000 ;  /* 0x3f800000ff037424 */ /* 0x000fe400078e00ff */
[----:B---3-5:R-:W-:Y:S01]  /*0890*/  IMAD.WIDE R24, R21, 0x4, R18 ;  /* 0x0000000415187825 */ /* 0x028fe200078e0212 */
        /* <DEDUP_REMOVED lines=11> */
[----:B-1----:R-:W-:Y:S05]  /*0950*/  @P0 BRA `(.L_x_25) ;  /* 0x0000000000f00947 */ /* 0x002fea0003800000 */
[----:B------:R-:W-:-:S05]  /*0960*/  IMAD.WIDE R24, R21, 0x4, R16 ;  /* 0x0000000415187825 */ /* 0x000fca00078e0210 */
        /* <DEDUP_REMOVED lines=34> */
.L_x_26:
        /* <DEDUP_REMOVED lines=25> */
.L_x_25:
        /* <DEDUP_REMOVED lines=24> */
.L_x_27:
[----:B------:R-:W-:Y:S05]  /*0ea0*/  BSYNC.RECONVERGENT B0 ;  /* 0x0000000000007941 */ /* 0x000fea0003800200 */
.L_x_24:
[----:B-----5:R-:W-:-:S05]  /*0eb0*/  IMAD.WIDE R24, R23, 0x4, R18 ;  /* 0x0000000417187825 */ /* 0x020fca00078e0212 */
[----:B------:R1:W-:Y:S01]  /*0ec0*/  REDG.E.ADD.F32.FTZ.RN.STRONG.GPU desc[UR6][R24.64], R3 ;  /* 0x00000003180079a6 */ /* 0x0003e2000c12f306 */
[----:B------:R-:W-:Y:S01]  /*0ed0*/  IADD3 R4, PT, PT, R4, 0x161f14, RZ ;  /* 0x00161f1404047810 */ /* 0x000fe20007ffe0ff */
[----:B------:R-:W-:Y:S06]  /*0ee0*/  BRA.U UP1, `(.L_x_28) ;  /* 0xfffffff101c07547 */ /* 0x000fec000b83ffff */
[----:B------:R-:W-:Y:S01]  /*0ef0*/  VIADD R6, R4, 0xfff4f076 ;  /* 0xfff4f07604067836 */ /* 0x000fe20000000000 */
[----:B------:R-:W-:Y:S06]  /*0f00*/  BRA.U UP0, `(.L_x_29) ;  /* 0xfffffff100907547 */ /* 0x000fec000b83ffff */
.L_x_19:
[----:B-----5:R-:W-:Y:S04]  /*0f10*/  STG.E.64 desc[UR6][R8.64], R6 ;  /* 0x0000000608007986 */ /* 0x020fe8000c101b06 */
[----:B------:R-:W-:Y:S04]  /*0f20*/  STG.E.64 desc[UR6][R8.64+0x8], R12 ;  /* 0x0000080c08007986 */ /* 0x000fe8000c101b06 */
[----:B------:R-:W-:Y:S04]  /*0f30*/  STG.E.64 desc[UR6][R8.64+0x10], R20 ;  /* 0x0000101408007986 */ /* 0x000fe8000c101b06 */
[----:B------:R-:W-:Y:S04]  /*0f40*/  STG.E.64 desc[UR6][R8.64+0x18], R14 ;  /* 0x0000180e08007986 */ /* 0x000fe8000c101b06 */
[----:B------:R-:W-:Y:S04]  /*0f50*/  STG.E.64 desc[UR6][R8.64+0x28], R10 ;  /* 0x0000280a08007986 */ /* 0x000fe8000c101b06 */
[----:B------:R-:W-:Y:S01]  /*0f60*/  STG.E desc[UR6][R8.64+0x20], R2 ;  /* 0x0000200208007986 */ /* 0x000fe2000c101906 */
[----:B------:R-:W-:Y:S05]  /*0f70*/  EXIT ;  /* 0x000000000000794d */ /* 0x000fea0003800000 */
.L_x_30:
        /* <DEDUP_REMOVED lines=16> */
.L_x_44:


//--------------------- .text._Z13initializeRNGP17curandStateXORWOWi --------------------------
	.section	.text._Z13initializeRNGP17curandStateXORWOWi,"ax",@progbits
	.align	128
        .global         _Z13initializeRNGP17curandStateXORWOWi
        .type           _Z13initializeRNGP17curandStateXORWOWi,@function
        .size           _Z13initializeRNGP17curandStateXORWOWi,(.L_x_45 - _Z13initializeRNGP17curandStateXORWOWi)
        .other          _Z13initializeRNGP17curandStateXORWOWi,@"STO_CUDA_ENTRY STV_DEFAULT"
_Z13initializeRNGP17curandStateXORWOWi:
.text._Z13initializeRNGP17curandStateXORWOWi:
        /* <DEDUP_REMOVED lines=10> */
[----:B------:R-:W-:Y:S01]  /*00a0*/  IMAD.MOV.U32 R2, RZ, RZ, 0x3198c20f ;  /* 0x3198c20fff027424 */ /* 0x000fe200078e00ff */
[----:B------:R-:W-:Y:S01]  /*00b0*/  ISETP.NE.AND P0, PT, R13, RZ, PT ;  /* 0x000000ff0d00720c */ /* 0x000fe20003f05270 */
[----:B------:R-:W-:Y:S01]  /*00c0*/  IMAD.MOV.U32 R3, RZ, RZ, 0x5efdb30c ;  /* 0x5efdb30cff037424 */ /* 0x000fe200078e00ff */
[----:B------:R-:W-:Y:S01]  /*00d0*/  BSSY.RECONVERGENT B0, `(.L_x_31) ;  /* 0x00000da000007945 */ /* 0x000fe20003800200 */
[----:B------:R-:W-:Y:S02]  /*00e0*/  IMAD.MOV.U32 R4, RZ, RZ, 0x423bb012 ;  /* 0x423bb012ff047424 */ /* 0x000fe400078e00ff */
[----:B------:R-:W-:Y:S02]  /*00f0*/  IMAD.MOV.U32 R5, RZ, RZ, -0x75bd8fc ;  /* 0xf8a42704ff057424 */ /* 0x000fe400078e00ff */
[----:B------:R-:W-:-:S02]  /*0100*/  IMAD.MOV.U32 R8, RZ, RZ, -0x23270784 ;  /* 0xdcd8f87cff087424 */ /* 0x000fc400078e00ff */
[----:B------:R-:W-:Y:S02]  /*0110*/  IMAD.MOV.U32 R9, RZ, RZ, 0x57fa2510 ;  /* 0x57fa2510ff097424 */ /* 0x000fe400078e00ff */
[----:B0-----:R-:W-:-:S05]  /*0120*/  IMAD.WIDE R6, R13, 0x30, R6 ;  /* 0x000000300d067825 */ /* 0x001fca00078e0206 */
[----:B-1----:R0:W-:Y:S04]  /*0130*/  STG.E.64 desc[UR4][R6.64], R2 ;  /* 0x0000000206007986 */ /* 0x0021e8000c101b04 */
[----:B------:R0:W-:Y:S04]  /*0140*/  STG.E.64 desc[UR4][R6.64+0x8], R4 ;  /* 0x0000080406007986 */ /* 0x0001e8000c101b04 */
[----:B------:R0:W-:Y:S01]  /*0150*/  STG.E.64 desc[UR4][R6.64+0x10], R8 ;  /* 0x0000100806007986 */ /* 0x0001e2000c101b04 */
[----:B------:R-:W-:Y:S05]  /*0160*/  @!P0 BRA `(.L_x_32) ;  /* 0x0000000c00408947 */ /* 0x000fea0003800000 */
[----:B------:R-:W-:Y:S01]  /*0170*/  SHF.R.S32.HI R0, RZ, 0x1f, R13 ;  /* 0x0000001fff007819 */ /* 0x000fe2000001140d */
[----:B------:R-:W-:-:S07]  /*0180*/  IMAD.MOV.U32 R12, RZ, RZ, RZ ;  /* 0x000000ffff0c7224 */ /* 0x000fce00078e00ff */
.L_x_38:
[----:B0-----:R-:W-:Y:S01]  /*0190*/  LOP3.LUT R2, R13, 0x3, RZ, 0xc0, !PT ;  /* 0x000000030d027812 */ /* 0x001fe200078ec0ff */
[----:B------:R-:W-:Y:S03]  /*01a0*/  BSSY.RECONVERGENT B1, `(.L_x_33) ;  /* 0x00000c6000017945 */ /* 0x000fe60003800200 */
[----:B------:R-:W-:-:S04]  /*01b0*/  ISETP.NE.U32.AND P0, PT, R2, RZ, PT ;  /* 0x000000ff0200720c */ /* 0x000fc80003f05070 */
[----:B------:R-:W-:-:S13]  /*01c0*/  ISETP.NE.AND.EX P0, PT, RZ, RZ, PT, P0 ;  /* 0x000000ffff00720c */ /* 0x000fda0003f05300 */
[----:B------:R-:W-:Y:S05]  /*01d0*/  @!P0 BRA `(.L_x_34) ;  /* 0x0000000c00088947 */ /* 0x000fea0003800000 */
[----:B------:R-:W0:Y:S01]  /*01e0*/  LDC.64 R8, c[0x4][RZ] ;  /* 0x01000000ff087b82 */ /* 0x000e220000000a00 */
[----:B------:R-:W-:Y:S02]  /*01f0*/  IMAD.MOV.U32 R14, RZ, RZ, RZ ;  /* 0x000000ffff0e7224 */ /* 0x000fe400078e00ff */
[----:B0-----:R-:W-:-:S07]  /*0200*/  IMAD.WIDE.U32 R8, R12, 0xc80, R8 ;  /* 0x00000c800c087825 */ /* 0x001fce00078e0008 */
.L_x_37:
[----:B0-----:R-:W-:Y:S01]  /*0210*/  IMAD.MOV.U32 R15, RZ, RZ, RZ ;  /* 0x000000ffff0f7224 */ /* 0x001fe200078e00ff */
[----:B------:R-:W-:Y:S01]  /*0220*/  CS2R R2, SRZ ;  /* 0x0000000000027805 */ /* 0x000fe2000001ff00 */
[----:B------:R-:W-:Y:S01]  /*0230*/  IMAD.MOV.U32 R17, RZ, RZ, RZ ;  /* 0x000000ffff117224 */ /* 0x000fe200078e00ff */
[----:B------:R-:W-:-:S07]  /*0240*/  CS2R R4, SRZ ;  /* 0x0000000000047805 */ /* 0x000fce000001ff00 */
.L_x_36:
[----:B------:R-:W-:-:S05]  /*0250*/  IMAD.WIDE.U32 R10, R17, 0x4, R6 ;  /* 0x00000004110a7825 */ /* 0x000fca00078e0006 */
[----:B------:R0:W5:Y:S01]  /*0260*/  LDG.E R16, desc[UR4][R10.64+0x4] ;  /* 0x000004040a107981 */ /* 0x000162000c1e1900 */
[----:B------:R-:W-:-:S07]  /*0270*/  IMAD.MOV.U32 R19, RZ, RZ, RZ ;  /* 0x000000ffff137224 */ /* 0x000fce00078e00ff */
.L_x_35:
[----:B-----5:R-:W-:Y:S01]  /*0280*/  SHF.R.U32.HI R24, RZ, R19, R16 ;  /* 0x00000013ff187219 */ /* 0x020fe20000011610 */
[----:B0-----:R-:W-:-:S03]  /*0290*/  IMAD.SHL.U32 R10, R17, 0x20, RZ ;  /* 0x00000020110a7824 */ /* 0x001fc600078e00ff */
[----:B------:R-:W-:Y:S01]  /*02a0*/  LOP3.LUT R11, R24, 0x1, RZ, 0xc0, !PT ;  /* 0x00000001180b7812 */ /* 0x000fe200078ec0ff */
[----:B------:R-:W-:-:S03]  /*02b0*/  IMAD.IADD R10, R10, 0x1, R19 ;  /* 0x000000010a0a7824 */ /* 0x000fc600078e0213 */
[----:B------:R-:W-:Y:S01]  /*02c0*/  ISETP.NE.U32.AND P0, PT, R11, 0x1, PT ;  /* 0x000000010b00780c */ /* 0x000fe20003f05070 */
[----:B------:R-:W-:-:S03]  /*02d0*/  IMAD R11, R10, 0x5, RZ ;  /* 0x000000050a0b7824 */ /* 0x000fc600078e02ff */
[----:B------:R-:W-:Y:S01]  /*02e0*/  R2P PR, R24, 0x7e ;  /* 0x0000007e18007804 */ /* 0x000fe20000000000 */
[----:B------:R-:W-:-:S08]  /*02f0*/  IMAD.WIDE.U32 R10, R11, 0x4, R8 ;  /* 0x000000040b0a7825 */ /* 0x000fd000078e0008 */
[----:B------:R-:W2:Y:S04]  /*0300*/  @!P0 LDG.E R18, desc[UR4][R10.64] ;  /* 0x000000040a128981 */ /* 0x000ea8000c1e1900 */
[----:B------:R-:W3:Y:S04]  /*0310*/  @!P0 LDG.E R20, desc[UR4][R10.64+0x10] ;  /* 0x000010040a148981 */ /* 0x000ee8000c1e1900 */
[----:B------:R-:W4:Y:S04]  /*0320*/  @P1 LDG.E R22, desc[UR4][R10.64+0x14] ;  /* 0x000014040a161981 */ /* 0x000f28000c1e1900 */
[----:B------:R-:W4:Y:S04]  /*0330*/  @P2 LDG.E R26, desc[UR4][R10.64+0x28] ;  /* 0x000028040a1a2981 */ /* 0x000f28000c1e1900 */
[----:B------:R-:W4:Y:S04]  /*0340*/  @!P0 LDG.E R21, desc[UR4][R10.64+0x4] ;  /* 0x000004040a158981 */ /* 0x000f28000c1e1900 */
[----:B------:R-:W4:Y:S04]  /*0350*/  @!P0 LDG.E R23, desc[UR4][R10.64+0xc] ;  /* 0x00000c040a178981 */ /* 0x000f28000c1e1900 */
[----:B------:R-:W4:Y:S04]  /*0360*/  @P1 LDG.E R25, desc[UR4][R10.64+0x18] ;  /* 0x000018040a191981 */ /* 0x000f28000c1e1900 */
[----:B------:R-:W4:Y:S04]  /*0370*/  @P3 LDG.E R28, desc[UR4][R10.64+0x3c] ;  /* 0x00003c040a1c3981 */ /* 0x000f28000c1e1900 */
[----:B------:R-:W4:Y:S01]  /*0380*/  @P6 LDG.E R27, desc[UR4][R10.64+0x7c] ;  /* 0x00007c040a1b6981 */ /* 0x000f22000c1e1900 */
[----:B--2---:R-:W-:-:S03]  /*0390*/  @!P0 LOP3.LUT R15, R15, R18, RZ, 0x3c, !PT ;  /* 0x000000120f0f8212 */ /* 0x004fc600078e3cff */
[----:B------:R-:W2:Y:S01]  /*03a0*/  @!P0 LDG.E R18, desc[UR4][R10.64+0x8] ;  /* 0x000008040a128981 */ /* 0x000ea2000c1e1900 */
[----:B---3--:R-:W-:-:S03]  /*03b0*/  @!P0 LOP3.LUT R3, R3, R20, RZ, 0x3c, !PT ;  /* 0x0000001403038212 */ /* 0x008fc600078e3cff */
[----:B------:R-:W3:Y:S01]  /*03c0*/  @P1 LDG.E R20, desc[UR4][R10.64+0x24] ;  /* 0x000024040a141981 */ /* 0x000ee2000c1e1900 */
[----:B----4-:R-:W-:-:S03]  /*03d0*/  @P1 LOP3.LUT R15, R15, R22, RZ, 0x3c, !PT ;  /* 0x000000160f0f1212 */ /* 0x010fc600078e3cff */
[----:B------:R-:W4:Y:S01]  /*03e0*/  @P2 LDG.E R22, desc[UR4][R10.64+0x38] ;  /* 0x000038040a162981 */ /* 0x000f22000c1e1900 */
[----:B------:R-:W-:-:S03]  /*03f0*/  @P2 LOP3.LUT R15, R15, R26, RZ, 0x3c, !PT ;  /* 0x0000001a0f0f2212 */ /* 0x000fc600078e3cff */
[----:B------:R-:W4:Y:S01]  /*0400*/  @P4 LDG.E R26, desc[UR4][R10.64+0x50] ;  /* 0x000050040a1a4981 */ /* 0x000f22000c1e1900 */
[----:B------:R-:W-:-:S03]  /*0410*/  @!P0 LOP3.LUT R4, R4, R21, RZ, 0x3c, !PT ;  /* 0x0000001504048212 */ /* 0x000fc600078e3cff */
[----:B------:R-:W4:Y:S01]  /*0420*/  @P1 LDG.E R21, desc[UR4][R10.64+0x20] ;  /* 0x000020040a151981 */ /* 0x000f22000c1e1900 */
[----:B------:R-:W-:-:S03]  /*0430*/  @!P0 LOP3.LUT R2, R2, R23, RZ, 0x3c, !PT ;  /* 0x0000001702028212 */ /* 0x000fc600078e3cff */
[----:B------:R-:W4:Y:S01]  /*0440*/  @P2 LDG.E R23, desc[UR4][R10.64+0x2c] ;  /* 0x00002c040a172981 */ /* 0x000f22000c1e1900 */
[----:B------:R-:W-:-:S03]  /*0450*/  @P1 LOP3.LUT R4, R4, R25, RZ, 0x3c, !PT ;  /* 0x0000001904041212 */ /* 0x000fc600078e3cff */
[----:B------:R-:W4:Y:S01]  /*0460*/  @P2 LDG.E R25, desc[UR4][R10.64+0x34] ;  /* 0x000034040a192981 */ /* 0x000f22000c1e1900 */
[----:B--2---:R-:W-:-:S03]  /*0470*/  @!P0 LOP3.LUT R5, R5, R18, RZ, 0x3c, !PT ;  /* 0x0000001205058212 */ /* 0x004fc600078e3cff */
[----:B------:R-:W2:Y:S01]  /*0480*/  @P1 LDG.E R18, desc[UR4][R10.64+0x1c] ;  /* 0x00001c040a121981 */ /* 0x000ea2000c1e1900 */
[----:B---3--:R-:W-:-:S03]  /*0490*/  @P1 LOP3.LUT R3, R3, R20, RZ, 0x3c, !PT ;  /* 0x0000001403031212 */ /* 0x008fc600078e3cff */
[----:B------:R-:W3:Y:S01]  /*04a0*/  @P2 LDG.E R20, desc[UR4][R10.64+0x30] ;  /* 0x000030040a142981 */ /* 0x000ee2000c1e1900 */
[----:B----4-:R-:W-:-:S03]  /*04b0*/  @P2 LOP3.LUT R3, R3, R22, RZ, 0x3c, !PT ;  /* 0x0000001603032212 */ /* 0x010fc600078e3cff */
[----:B------:R-:W4:Y:S01]  /*04c0*/  @P3 LDG.E R22, desc[UR4][R10.64+0x4c] ;  /* 0x00004c040a163981 */ /* 0x000f22000c1e1900 */
[----:B------:R-:W-:-:S04]  /*04d0*/  @P3 LOP3.LUT R15, R15, R28, RZ, 0x3c, !PT ;  /* 0x0000001c0f0f3212 */ /* 0x000fc800078e3cff */
[----:B------:R-:W-:Y:S02]  /*04e0*/  @P4 LOP3.LUT R15, R15, R26, RZ, 0x3c, !PT ;  /* 0x0000001a0f0f4212 */ /* 0x000fe400078e3cff */
[----:B------:R-:W-:Y:S01]  /*04f0*/  @P1 LOP3.LUT R2, R2, R21, RZ, 0x3c, !PT ;  /* 0x0000001502021212 */ /* 0x000fe200078e3cff */
[----:B------:R-:W4:Y:S04]  /*0500*/  @P5 LDG.E R26, desc[UR4][R10.64+0x64] ;  /* 0x000064040a1a5981 */ /* 0x000f28000c1e1900 */
[----:B------:R-:W4:Y:S01]  /*0510*/  @P3 LDG.E R21, desc[UR4][R10.64+0x40] ;  /* 0x000040040a153981 */ /* 0x000f22000c1e1900 */
[----:B------:R-:W-:Y:S02]  /*0520*/  @P2 LOP3.LUT R4, R4, R23, RZ, 0x3c, !PT ;  /* 0x0000001704042212 */ /* 0x000fe400078e3cff */
[----:B------:R-:W-:Y:S01]  /*0530*/  @P2 LOP3.LUT R2, R2, R25, RZ, 0x3c, !PT ;  /* 0x0000001902022212 */ /* 0x000fe200078e3cff */
[----:B------:R-:W4:Y:S04]  /*0540*/  @P3 LDG.E R23, desc[UR4][R10.64+0x48] ;  /* 0x000048040a173981 */ /* 0x000f28000c1e1900 */
[----:B------:R-:W4:Y:S01]  /*0550*/  @P4 LDG.E R25, desc[UR4][R10.64+0x54] ;  /* 0x000054040a194981 */ /* 0x000f22000c1e1900 */
[----:B--2---:R-:W-:-:S03]  /*0560*/  @P1 LOP3.LUT R5, R5, R18, RZ, 0x3c, !PT ;  /* 0x0000001205051212 */ /* 0x004fc600078e3cff */
[----:B------:R-:W2:Y:S01]  /*0570*/  @P3 LDG.E R18, desc[UR4][R10.64+0x44] ;  /* 0x000044040a123981 */ /* 0x000ea2000c1e1900 */
[----:B---3--:R-:W-:-:S03]  /*0580*/  @P2 LOP3.LUT R5, R5, R20, RZ, 0x3c, !PT ;  /* 0x0000001405052212 */ /* 0x008fc600078e3cff */
[----:B------:R-:W3:Y:S01]  /*0590*/  @P4 LDG.E R20, desc[UR4][R10.64+0x58] ;  /* 0x000058040a144981 */ /* 0x000ee2000c1e1900 */
[----:B----4-:R-:W-:-:S03]  /*05a0*/  @P3 LOP3.LUT R3, R3, R22, RZ, 0x3c, !PT ;  /* 0x0000001603033212 */ /* 0x010fc600078e3cff */
[----:B------:R-:W4:Y:S01]  /*05b0*/  @P4 LDG.E R22, desc[UR4][R10.64+0x60] ;  /* 0x000060040a164981 */ /* 0x000f22000c1e1900 */
[----:B------:R-:W-:Y:S02]  /*05c0*/  LOP3.LUT P0, RZ, R24, 0x80, RZ, 0xc0, !PT ;  /* 0x0000008018ff7812 */ /* 0x000fe4000780c0ff */
[----:B------:R-:W-:Y:S02]  /*05d0*/  @P5 LOP3.LUT R15, R15, R26, RZ, 0x3c, !PT ;  /* 0x0000001a0f0f5212 */ /* 0x000fe400078e3cff */
[----:B------:R-:W4:Y:S01]  /*05e0*/  @P6 LDG.E R26, desc[UR4][R10.64+0x78] ;  /* 0x000078040a1a6981 */ /* 0x000f22000c1e1900 */
[----:B------:R-:W-:-:S03]  /*05f0*/  @P3 LOP3.LUT R4, R4, R21, RZ, 0x3c, !PT ;  /* 0x0000001504043212 */ /* 0x000fc600078e3cff */
[----:B------:R-:W4:Y:S01]  /*0600*/  @P4 LDG.E R21, desc[UR4][R10.64+0x5c] ;  /* 0x00005c040a154981 */ /* 0x000f22000c1e1900 */
[----:B------:R-:W-:-:S03]  /*0610*/  @P3 LOP3.LUT R2, R2, R23, RZ, 0x3c, !PT ;  /* 0x0000001702023212 */ /* 0x000fc600078e3cff */
[----:B------:R-:W4:Y:S01]  /*0620*/  @P5 LDG.E R23, desc[UR4][R10.64+0x68] ;  /* 0x000068040a175981 */ /* 0x000f22000c1e1900 */
[----:B------:R-:W-:-:S03]  /*0630*/  @P4 LOP3.LUT R4, R4, R25, RZ, 0x3c, !PT ;  /* 0x0000001904044212 */ /* 0x000fc600078e3cff */
[----:B------:R-:W4:Y:S01]  /*0640*/  @P5 LDG.E R25, desc[UR4][R10.64+0x70] ;  /* 0x000070040a195981 */ /* 0x000f22000c1e1900 */
[----:B--2---:R-:W-:-:S03]  /*0650*/  @P3 LOP3.LUT R5, R5, R18, RZ, 0x3c, !PT ;  /* 0x0000001205053212 */ /* 0x004fc600078e3cff */
[----:B------:R-:W2:Y:S01]  /*0660*/  @P5 LDG.E R18, desc[UR4][R10.64+0x6c] ;  /* 0x00006c040a125981 */ /* 0x000ea2000c1e1900 */
[----:B---3--:R-:W-:-:S03]  /*0670*/  @P4 LOP3.LUT R5, R5, R20, RZ, 0x3c, !PT ;  /* 0x0000001405054212 */ /* 0x008fc600078e3cff */
[----:B------:R-:W3:Y:S01]  /*0680*/  @P5 LDG.E R20, desc[UR4][R10.64+0x74] ;  /* 0x000074040a145981 */ /* 0x000ee2000c1e1900 */
[----:B----4-:R-:W-:-:S03]  /*0690*/  @P4 LOP3.LUT R3, R3, R22, RZ, 0x3c, !PT ;  /* 0x0000001603034212 */ /* 0x010fc600078e3cff */
[----:B------:R-:W4:Y:S01]  /*06a0*/  @P0 LDG.E R22, desc[UR4][R10.64+0x8c] ;  /* 0x00008c040a160981 */ /* 0x000f22000c1e1900 */
[----:B------:R-:W-:-:S03]  /*06b0*/  @P6 LOP3.LUT R15, R15, R26, RZ, 0x3c, !PT ;  /* 0x0000001a0f0f6212 */ /* 0x000fc600078e3cff */
        /* <DEDUP_REMOVED lines=13> */
[----:B------:R-:W-:Y:S02]  /*0790*/  @P6 LOP3.LUT R4, R4, R27, RZ, 0x3c, !PT ;  /* 0x0000001b04046212 */ /* 0x000fe400078e3cff */
[----:B------:R-:W-:Y:S02]  /*07a0*/  @P6 LOP3.LUT R2, R2, R21, RZ, 0x3c, !PT ;  /* 0x0000001502026212 */ /* 0x000fe400078e3cff */
[----:B------:R-:W-:Y:S02]  /*07b0*/  @P0 LOP3.LUT R4, R4, R23, RZ, 0x3c, !PT ;  /* 0x0000001704040212 */ /* 0x000fe400078e3cff */
[----:B------:R-:W-:Y:S02]  /*07c0*/  @P0 LOP3.LUT R2, R2, R25, RZ, 0x3c, !PT ;  /* 0x0000001902020212 */ /* 0x000fe400078e3cff */
[----:B--2---:R-:W-:Y:S02]  /*07d0*/  @P6 LOP3.LUT R5, R5, R18, RZ, 0x3c, !PT ;  /* 0x0000001205056212 */ /* 0x004fe400078e3cff */
[----:B---3--:R-:W-:-:S02]  /*07e0*/  @P6 LOP3.LUT R3, R3, R20, RZ, 0x3c, !PT ;  /* 0x0000001403036212 */ /* 0x008fc400078e3cff */
[----:B----4-:R-:W-:Y:S02]  /*07f0*/  @P0 LOP3.LUT R5, R5, R22, RZ, 0x3c, !PT ;  /* 0x0000001605050212 */ /* 0x010fe400078e3cff */
[----:B------:R-:W-:Y:S02]  /*0800*/  @P0 LOP3.LUT R3, R3, R26, RZ, 0x3c, !PT ;  /* 0x0000001a03030212 */ /* 0x000fe400078e3cff */
[----:B------:R-:W-:-:S13]  /*0810*/  R2P PR, R24.B1, 0x7f ;  /* 0x0000007f18007804 */ /* 0x000fda0000001000 */
[----:B------:R-:W2:Y:S04]  /*0820*/  @P0 LDG.E R18, desc[UR4][R10.64+0xa0] ;  /* 0x0000a0040a120981 */ /* 0x000ea8000c1e1900 */
[----:B------:R-:W3:Y:S04]  /*0830*/  @P1 LDG.E R22, desc[UR4][R10.64+0xb4] ;  /* 0x0000b4040a161981 */ /* 0x000ee8000c1e1900 */
[----:B------:R-:W4:Y:S04]  /*0840*/  @P2 LDG.E R26, desc[UR4][R10.64+0xc8] ;  /* 0x0000c8040a1a2981 */ /* 0x000f28000c1e1900 */
[----:B------:R-:W4:Y:S04]  /*0850*/  @P3 LDG.E R28, desc[UR4][R10.64+0xdc] ;  /* 0x0000dc040a1c3981 */ /* 0x000f28000c1e1900 */
[----:B------:R-:W4:Y:S04]  /*0860*/  @P0 LDG.E R23, desc[UR4][R10.64+0xa4] ;  /* 0x0000a4040a170981 */ /* 0x000f28000c1e1900 */
[----:B------:R-:W4:Y:S04]  /*0870*/  @P0 LDG.E R20, desc[UR4][R10.64+0xa8] ;  /* 0x0000a8040a140981 */ /* 0x000f28000c1e1900 */
[----:B------:R-:W4:Y:S04]  /*0880*/  @P4 LDG.E R25, desc[UR4][R10.64+0xf0] ;  /* 0x0000f0040a194981 */ /* 0x000f28000c1e1900 */
        /* <DEDUP_REMOVED lines=21> */
[----:B------:R-:W-:Y:S02]  /*09e0*/  LOP3.LUT P0, RZ, R24, 0x8000, RZ, 0xc0, !PT ;  /* 0x0000800018ff7812 */ /* 0x000fe4000780c0ff */
[----:B----4-:R-:W-:Y:S01]  /*09f0*/  @P5 LOP3.LUT R15, R15, R26, RZ, 0x3c, !PT ;  /* 0x0000001a0f0f5212 */ /* 0x010fe200078e3cff */
[----:B------:R-:W4:Y:S04]  /*0a00*/  @P3 LDG.E R24, desc[UR4][R10.64+0xe4] ;  /* 0x0000e4040a183981 */ /* 0x000f28000c1e1900 */
[----:B------:R-:W2:Y:S01]  /*0a10*/  @P6 LDG.E R26, desc[UR4][R10.64+0x118] ;  /* 0x000118040a1a6981 */ /* 0x000ea2000c1e1900 */
        /* <DEDUP_REMOVED lines=8> */
[----:B---3--:R-:W-:-:S03]  /*0aa0*/  @P2 LOP3.LUT R3, R3, R22, RZ, 0x3c, !PT ;  /* 0x0000001603032212 */ /* 0x008fc600078e3cff */
[----:B------:R-:W3:Y:S01]  /*0ab0*/  @P4 LDG.E R22, desc[UR4][R10.64+0x100] ;  /* 0x000100040a164981 */ /* 0x000ee2000c1e1900 */
[----:B--2---:R-:W-:-:S03]  /*0ac0*/  @P6 LOP3.LUT R15, R15, R26, RZ, 0x3c, !PT ;  /* 0x0000001a0f0f6212 */ /* 0x004fc600078e3cff */
[----:B------:R-:W2:Y:S01]  /*0ad0*/  @P0 LDG.E R26, desc[UR4][R10.64+0x12c] ;  /* 0x00012c040a1a0981 */ /* 0x000ea2000c1e1900 */
[----:B----4-:R-:W-:-:S03]  /*0ae0*/  @P2 LOP3.LUT R2, R2, R23, RZ, 0x3c, !PT ;  /* 0x0000001702022212 */ /* 0x010fc600078e3cff */
[----:B------:R-:W4:Y:S01]  /*0af0*/  @P4 LDG.E R23, desc[UR4][R10.64+0xfc] ;  /* 0x0000fc040a174981 */ /* 0x000f22000c1e1900 */
[----:B------:R-:W-:-:S03]  /*0b00*/  @P2 LOP3.LUT R5, R5, R20, RZ, 0x3c, !PT ;  /* 0x0000001405052212 */ /* 0x000fc600078e3cff */
[----:B------:R-:W4:Y:S01]  /*0b10*/  @P4 LDG.E R20, desc[UR4][R10.64+0xf8] ;  /* 0x0000f8040a144981 */ /* 0x000f22000c1e1900 */
[----:B------:R-:W-:Y:S02]  /*0b20*/  @P3 LOP3.LUT R2, R2, R27, RZ, 0x3c, !PT ;  /* 0x0000001b02023212 */ /* 0x000fe400078e3cff */
[----:B------:R-:W-:Y:S01]  /*0b30*/  @P3 LOP3.LUT R4, R4, R25, RZ, 0x3c, !PT ;  /* 0x0000001904043212 */ /* 0x000fe200078e3cff */
[----:B------:R-:W4:Y:S01]  /*0b40*/  @P5 LDG.E R27, desc[UR4][R10.64+0x110] ;  /* 0x000110040a1b5981 */ /* 0x000f22000c1e1900 */
[----:B------:R-:W-:-:S03]  /*0b50*/  @P3 LOP3.LUT R5, R5, R24, RZ, 0x3c, !PT ;  /* 0x0000001805053212 */ /* 0x000fc600078e3cff */
[----:B------:R-:W4:Y:S04]  /*0b60*/  @P5 LDG.E R25, desc[UR4][R10.64+0x108] ;  /* 0x000108040a195981 */ /* 0x000f28000c1e1900 */
        /* <DEDUP_REMOVED lines=19> */
[----:B------:R-:W-:-:S05]  /*0ca0*/  VIADD R19, R19, 0x10 ;  /* 0x0000001013137836 */ /* 0x000fca0000000000 */
[----:B------:R-:W-:Y:S02]  /*0cb0*/  ISETP.NE.AND P1, PT, R19, 0x20, PT ;  /* 0x000000201300780c */ /* 0x000fe40003f25270 */
[----:B------:R-:W-:Y:S02]  /*0cc0*/  @P5 LOP3.LUT R3, R3, R18, RZ, 0x3c, !PT ;  /* 0x0000001203035212 */ /* 0x000fe400078e3cff */
[----:B------:R-:W-:Y:S02]  /*0cd0*/  @P6 LOP3.LUT R4, R4, R21, RZ, 0x3c, !PT ;  /* 0x0000001504046212 */ /* 0x000fe400078e3cff */
[----:B---3--:R-:W-:-:S04]  /*0ce0*/  @P6 LOP3.LUT R3, R3, R22, RZ, 0x3c, !PT ;  /* 0x0000001603036212 */ /* 0x008fc800078e3cff */
[----:B--2---:R-:W-:Y:S02]  /*0cf0*/  @P0 LOP3.LUT R3, R3, R26, RZ, 0x3c, !PT ;  /* 0x0000001a03030212 */ /* 0x004fe400078e3cff */
[----:B----4-:R-:W-:Y:S02]  /*0d00*/  @P6 LOP3.LUT R2, R2, R23, RZ, 0x3c, !PT ;  /* 0x0000001702026212 */ /* 0x010fe400078e3cff */
[----:B------:R-:W-:Y:S02]  /*0d10*/  @P6 LOP3.LUT R5, R5, R20, RZ, 0x3c, !PT ;  /* 0x0000001405056212 */ /* 0x000fe400078e3cff */
[----:B------:R-:W-:Y:S02]  /*0d20*/  @P0 LOP3.LUT R2, R2, R27, RZ, 0x3c, !PT ;  /* 0x0000001b02020212 */ /* 0x000fe400078e3cff */
[----:B------:R-:W-:Y:S02]  /*0d30*/  @P0 LOP3.LUT R4, R4, R25, RZ, 0x3c, !PT ;  /* 0x0000001904040212 */ /* 0x000fe400078e3cff */
[----:B------:R-:W-:Y:S01]  /*0d40*/  @P0 LOP3.LUT R5, R5, R24, RZ, 0x3c, !PT ;  /* 0x0000001805050212 */ /* 0x000fe200078e3cff */
[----:B------:R-:W-:Y:S06]  /*0d50*/  @P1 BRA `(.L_x_35) ;  /* 0xfffffff400481947 */ /* 0x000fec000383ffff */
[----:B------:R-:W-:-:S05]  /*0d60*/  VIADD R17, R17, 0x1 ;  /* 0x0000000111117836 */ /* 0x000fca0000000000 */
[----:B------:R-:W-:-:S13]  /*0d70*/  ISETP.NE.AND P0, PT, R17, 0x5, PT ;  /* 0x000000051100780c */ /* 0x000fda0003f05270 */
[----:B------:R-:W-:Y:S05]  /*0d80*/  @P0 BRA `(.L_x_36) ;  /* 0xfffffff400300947 */ /* 0x000fea000383ffff */
[----:B------:R0:W-:Y:S01]  /*0d90*/  STG.E.64 desc[UR4][R6.64+0x8], R4 ;  /* 0x0000080406007986 */ /* 0x0001e2000c101b04 */
[----:B------:R-:W-:Y:S01]  /*0da0*/  VIADD R14, R14, 0x1 ;  /* 0x000000010e0e7836 */ /* 0x000fe20000000000 */
[----:B------:R-:W-:Y:S02]  /*0db0*/  LOP3.LUT R11, R13, 0x3, RZ, 0xc0, !PT ;  /* 0x000000030d0b7812 */ /* 0x000fe400078ec0ff */
[----:B------:R0:W-:Y:S02]  /*0dc0*/  STG.E.64 desc[UR4][R6.64+0x10], R2 ;  /* 0x0000100206007986 */ /* 0x0001e4000c101b04 */
[----:B------:R-:W-:Y:S02]  /*0dd0*/  ISETP.GE.U32.AND P0, PT, R14, R11, PT ;  /* 0x0000000b0e00720c */ /* 0x000fe40003f06070 */
[----:B------:R0:W-:Y:S11]  /*0de0*/  STG.E desc[UR4][R6.64+0x4], R15 ;  /* 0x0000040f06007986 */ /* 0x0001f6000c101904 */
[----:B------:R-:W-:Y:S05]  /*0df0*/  @!P0 BRA `(.L_x_37) ;  /* 0xfffffff400048947 */ /* 0x000fea000383ffff */
.L_x_34:
[----:B------:R-:W-:Y:S05]  /*0e00*/  BSYNC.RECONVERGENT B1 ;  /* 0x0000000000017941 */ /* 0x000fea0003800200 */
.L_x_33:
[C---:B------:R-:W-:Y:S01]  /*0e10*/  ISETP.GT.U32.AND P0, PT, R13.reuse, 0x3, PT ;  /* 0x000000030d00780c */ /* 0x040fe20003f04070 */
[----:B------:R-:W-:Y:S01]  /*0e20*/  VIADD R12, R12, 0x1 ;  /* 0x000000010c0c7836 */ /* 0x000fe20000000000 */
[--C-:B------:R-:W-:Y:S02]  /*0e30*/  SHF.R.U64 R13, R13, 0x2, R0.reuse ;  /* 0x000000020d0d7819 */ /* 0x100fe40000001200 */
[----:B------:R-:W-:Y:S02]  /*0e40*/  ISETP.GT.U32.AND.EX P0, PT, R0, RZ, PT, P0 ;  /* 0x000000ff0000720c */ /* 0x000fe40003f04100 */
[----:B------:R-:W-:-:S11]  /*0e50*/  SHF.R.U32.HI R0, RZ, 0x2, R0 ;  /* 0x00000002ff007819 */ /* 0x000fd60000011600 */
[----:B------:R-:W-:Y:S05]  /*0e60*/  @P0 BRA `(.L_x_38) ;  /* 0xfffffff000c80947 */ /* 0x000fea000383ffff */
.L_x_32:
[----:B------:R-:W-:Y:S05]  /*0e70*/  BSYNC.RECONVERGENT B0 ;  /* 0x0000000000007941 */ /* 0x000fea0003800200 */
.L_x_31:
[----:B------:R-:W-:Y:S04]  /*0e80*/  STG.E.64 desc[UR4][R6.64+0x18], RZ ;  /* 0x000018ff06007986 */ /* 0x000fe8000c101b04 */
[----:B------:R-:W-:Y:S04]  /*0e90*/  STG.E desc[UR4][R6.64+0x20], RZ ;  /* 0x000020ff06007986 */ /* 0x000fe8000c101904 */
[----:B------:R-:W-:Y:S01]  /*0ea0*/  STG.E.64 desc[UR4][R6.64+0x28], RZ ;  /* 0x000028ff06007986 */ /* 0x000fe2000c101b04 */
[----:B------:R-:W-:Y:S05]  /*0eb0*/  EXIT ;  /* 0x000000000000794d */ /* 0x000fea0003800000 */
.L_x_39:
        /* <DEDUP_REMOVED lines=12> */
.L_x_45:


//--------------------- .nv.global.init           --------------------------
	.section	.nv.global.init,"aw",@progbits
	.align	4
.nv.global.init:
	.type		mrg32k3aM1SubSeq,@object
	.size		mrg32k3aM1SubSeq,(mrg32k3aM2SubSeq - mrg32k3aM1SubSeq)
mrg32k3aM1SubSeq:
        /*0000*/ 	.byte	0x0b, 0xcc, 0xee, 0x04, 0x73, 0x29, 0x8b, 0x6f, 0xf6, 0x53, 0x03, 0xf6, 0x23, 0xf6, 0xea, 0xda
        /* <DEDUP_REMOVED lines=125> */
	.type		mrg32k3aM2SubSeq,@object
	.size		mrg32k3aM2SubSeq,(mrg32k3aM1 - mrg32k3aM2SubSeq)
mrg32k3aM2SubSeq:
        /* <DEDUP_REMOVED lines=126> */
	.type		mrg32k3aM1,@object
	.size		mrg32k3aM1,(mrg32k3aM1Seq - mrg32k3aM1)
mrg32k3aM1:
        /* <DEDUP_REMOVED lines=144> */
	.type		mrg32k3aM1Seq,@object
	.size		mrg32k3aM1Seq,(mrg32k3aM2 - mrg32k3aM1Seq)
mrg32k3aM1Seq:
        /* <DEDUP_REMOVED lines=144> */
	.type		mrg32k3aM2,@object
	.size		mrg32k3aM2,(mrg32k3aM2Seq - mrg32k3aM2)
mrg32k3aM2:
        /* <DEDUP_REMOVED lines=144> */
	.type		mrg32k3aM2Seq,@object
	.size		mrg32k3aM2Seq,(precalc_xorwow_matrix - mrg32k3aM2Seq)
mrg32k3aM2Seq:
        /* <DEDUP_REMOVED lines=144> */
	.type		precalc_xorwow_matrix,@object
	.size		precalc_xorwow_matrix,(precalc_xorwow_offset_matrix - precalc_xorwow_matrix)
precalc_xorwow_matrix:
        /* <DEDUP_REMOVED lines=6400> */
	.type		precalc_xorwow_offset_matrix,@object
	.size		precalc_xorwow_offset_matrix,(.L_1 - precalc_xorwow_offset_matrix)
precalc_xorwow_offset_matrix:
        /* <DEDUP_REMOVED lines=6400> */
.L_1:


//--------------------- .nv.shared.reserved.0     --------------------------
	.section	.nv.shared.reserved.0,"aw",@nobits
	.weak		__nv_reservedSMEM_offset_0_alias
	.size		__nv_reservedSMEM_offset_0_alias, 0, 64
	.other		__nv_reservedSMEM_offset_0_alias,@"STO_CUDA_RESERVED_SHARED STV_DEFAULT"
__nv_reservedSMEM_offset_0_alias:
	.zero		0
	.zero		64


//--------------------- .nv.global                --------------------------
	.section	.nv.global,"aw",@nobits
.nv.global:
	.type		_ZN34_INTERNAL_45be876f_4_k_cu_9a80f6026thrust24THRUST_300001_SM_1000_NS3seqE,@object
	.size		_ZN34_INTERNAL_45be876f_4_k_cu_9a80f6026thrust24THRUST_300001_SM_1000_NS3seqE,(_ZN34_INTERNAL_45be876f_4_k_cu_9a80f6024cuda3std3__48in_placeE - _ZN34_INTERNAL_45be876f_4_k_cu_9a80f6026thrust24THRUST_300001_SM_1000_NS3seqE)
_ZN34_INTERNAL_45be876f_4_k_cu_9a80f6026thrust24THRUST_300001_SM_1000_NS3seqE:
	.zero		1
	.type		_ZN34_INTERNAL_45be876f_4_k_cu_9a80f6024cuda3std3__48in_placeE,@object
	.size		_ZN34_INTERNAL_45be876f_4_k_cu_9a80f6024cuda3std3__48in_placeE,(_ZN34_INTERNAL_45be876f_4_k_cu_9a80f6024cuda3std6ranges3__45__cpo4sizeE - _ZN34_INTERNAL_45be876f_4_k_cu_9a80f6024cuda3std3__48in_placeE)
_ZN34_INTERNAL_45be876f_4_k_cu_9a80f6024cuda3std3__48in_placeE:
	.zero		1
	.type		_ZN34_INTERNAL_45be876f_4_k_cu_9a80f6024cuda3std6ranges3__45__cpo4sizeE,@object
	.size		_ZN34_INTERNAL_45be876f_4_k_cu_9a80f6024cuda3std6ranges3__45__cpo4sizeE,(_ZN34_INTERNAL_45be876f_4_k_cu_9a80f6026thrust24THRUST_300001_SM_1000_NS12placeholders2_3E - _ZN34_INTERNAL_45be876f_4_k_cu_9a80f6024cuda3std6ranges3__45__cpo4sizeE)
_ZN34_INTERNAL_45be876f_4_k_cu_9a80f6024cuda3std6ranges3__45__cpo4sizeE:
	.zero		1
	.type		_ZN34_INTERNAL_45be876f_4_k_cu_9a80f6026thrust24THRUST_300001_SM_1000_NS12placeholders2_3E,@object
	.size		_ZN34_INTERNAL_45be876f_4_k_cu_9a80f6026thrust24THRUST_300001_SM_1000_NS12placeholders2_3E,(_ZN34_INTERNAL_45be876f_4_k_cu_9a80f6024cuda3std3__45__cpo6cbeginE - _ZN34_INTERNAL_45be876f_4_k_cu_9a80f6026thrust24THRUST_300001_SM_1000_NS12placeholders2_3E)
_ZN34_INTERNAL_45be876f_4_k_cu_9a80f6026thrust24THRUST_300001_SM_1000_NS12placeholders2_3E:
	.zero		1
	.type		_ZN34_INTERNAL_45be876f_4_k_cu_9a80f6024cuda3std3__45__cpo6cbeginE,@object
	.size		_ZN34_INTERNAL_45be876f_4_k_cu_9a80f6024cuda3std3__45__cpo6cbeginE,(_ZN34_INTERNAL_45be876f_4_k_cu_9a80f6024cuda3std6ranges3__45__cpo6cbeginE - _ZN34_INTERNAL_45be876f_4_k_cu_9a80f6024cuda3std3__45__cpo6cbeginE)
_ZN34_INTERNAL_45be876f_4_k_cu_9a80f6024cuda3std3__45__cpo6cbeginE:
	.zero		1
	.type		_ZN34_INTERNAL_45be876f_4_k_cu_9a80f6024cuda3std6ranges3__45__cpo6cbeginE,@object
	.size		_ZN34_INTERNAL_45be876f_4_k_cu_9a80f6024cuda3std6ranges3__45__cpo6cbeginE,(_ZN34_INTERNAL_45be876f_4_k_cu_9a80f6026thrust24THRUST_300001_SM_1000_NS12placeholders2_7E - _ZN34_INTERNAL_45be876f_4_k_cu_9a80f6024cuda3std6ranges3__45__cpo6cbeginE)
_ZN34_INTERNAL_45be876f_4_k_cu_9a80f6024cuda3std6ranges3__45__cpo6cbeginE:
	.zero		1
	.type		_ZN34_INTERNAL_45be876f_4_k_cu_9a80f6026thrust24THRUST_300001_SM_1000_NS12placeholders2_7E,@object
	.size		_ZN34_INTERNAL_45be876f_4_k_cu_9a80f6026thrust24THRUST_300001_SM_1000_NS12placeholders2_7E,(_ZN34_INTERNAL_45be876f_4_k_cu_9a80f6024cuda3std3__45__cpo7crbeginE - _ZN34_INTERNAL_45be876f_4_k_cu_9a80f6026thrust24THRUST_300001_SM_1000_NS12placeholders2_7E)
_ZN34_INTERNAL_45be876f_4_k_cu_9a80f6026thrust24THRUST_300001_SM_1000_NS12placeholders2_7E:
	.zero		1
	.type		_ZN34_INTERNAL_45be876f_4_k_cu_9a80f6024cuda3std3__45__cpo7crbeginE,@object
	.size		_ZN34_INTERNAL_45be876f_4_k_cu_9a80f6024cuda3std3__45__cpo7crbeginE,(_ZN34_INTERNAL_45be876f_4_k_cu_9a80f6024cuda3std6ranges3__45__cpo4nextE - _ZN34_INTERNAL_45be876f_4_k_cu_9a80f6024cuda3std3__45__cpo7crbeginE)
_ZN34_INTERNAL_45be876f_4_k_cu_9a80f6024cuda3std3__45__cpo7crbeginE:
	.zero		1
	.type		_ZN34_INTERNAL_45be876f_4_k_cu_9a80f6024cuda3std6ranges3__45__cpo4nextE,@object
	.size		_ZN34_INTERNAL_45be876f_4_k_cu_9a80f6024cuda3std6ranges3__45__cpo4nextE,(_ZN34_INTERNAL_45be876f_4_k_cu_9a80f6024cuda3std6ranges3__45__cpo4swapE - _ZN34_INTERNAL_45be876f_4_k_cu_9a80f6024cuda3std6ranges3__45__cpo4nextE)
_ZN34_INTERNAL_45be876f_4_k_cu_9a80f6024cuda3std6ranges3__45__cpo4nextE:
	.zero		1
	.type		_ZN34_INTERNAL_45be876f_4_k_cu_9a80f6024cuda3std6ranges3__45__cpo4swapE,@object
	.size		_ZN34_INTERNAL_45be876f_4_k_cu_9a80f6024cuda3std6ranges3__45__cpo4swapE,(_ZN34_INTERNAL_45be876f_4_k_cu_9a80f6026thrust24THRUST_300001_SM_1000_NS8cuda_cub10par_nosyncE - _ZN34_INTERNAL_45be876f_4_k_cu_9a80f6024cuda3std6ranges3__45__cpo4swapE)
_ZN34_INTERNAL_45be876f_4_k_cu_9a80f6024cuda3std6ranges3__45__cpo4swapE:
	.zero		1
	.type		_ZN34_INTERNAL_45be876f_4_k_cu_9a80f6026thrust24THRUST_300001_SM_1000_NS8cuda_cub10par_nosyncE,@object
	.size		_ZN34_INTERNAL_45be876f_4_k_cu_9a80f6026thrust24THRUST_300001_SM_1000_NS8cuda_cub10par_nosyncE,(_ZN34_INTERNAL_45be876f_4_k_cu_9a80f6026thrust24THRUST_300001_SM_1000_NS12placeholders2_9E - _ZN34_INTERNAL_45be876f_4_k_cu_9a80f6026thrust24THRUST_300001_SM_1000_NS8cuda_cub10par_nosyncE)
_ZN34_INTERNAL_45be876f_4_k_cu_9a80f6026thrust24THRUST_300001_SM_1000_NS8cuda_cub10par_nosyncE:
	.zero		1
	.type		_ZN34_INTERNAL_45be876f_4_k_cu_9a80f6026thrust24THRUST_300001_SM_1000_NS12placeholders2_9E,@object
	.size		_ZN34_INTERNAL_45be876f_4_k_cu_9a80f6026thrust24THRUST_300001_SM_1000_NS12placeholders2_9E,(_ZN34_INTERNAL_45be876f_4_k_cu_9a80f6024cuda3std3__436_GLOBAL__N__45be876f_4_k_cu_9a80f6026ignoreE - _ZN34_INTERNAL_45be876f_4_k_cu_9a80f6026thrust24THRUST_300001_SM_1000_NS12placeholders2_9E)
_ZN34_INTERNAL_45be876f_4_k_cu_9a80f6026thrust24THRUST_300001_SM_1000_NS12placeholders2_9E:
	.zero		1
	.type		_ZN34_INTERNAL_45be876f_4_k_cu_9a80f6024cuda3std3__436_GLOBAL__N__45be876f_4_k_cu_9a80f6026ignoreE,@object
	.size		_ZN34_INTERNAL_45be876f_4_k_cu_9a80f6024cuda3std3__436_GLOBAL__N__45be876f_4_k_cu_9a80f6026ignoreE,(_ZN34_INTERNAL_45be876f_4_k_cu_9a80f6024cuda3std6ranges3__45__cpo4dataE - _ZN34_INTERNAL_45be876f_4_k_cu_9a80f6024cuda3std3__436_GLOBAL__N__45be876f_4_k_cu_9a80f6026ignoreE)
_ZN34_INTERNAL_45be876f_4_k_cu_9a80f6024cuda3std3__436_GLOBAL__N__45be876f_4_k_cu_9a80f6026ignoreE:
	.zero		1
	.type		_ZN34_INTERNAL_45be876f_4_k_cu_9a80f6024cuda3std6ranges3__45__cpo4dataE,@object
	.size		_ZN34_INTERNAL_45be876f_4_k_cu_9a80f6024cuda3std6ranges3__45__cpo4dataE,(_ZN34_INTERNAL_45be876f_4_k_cu_9a80f6026thrust24THRUST_300001_SM_1000_NS12placeholders2_1E - _ZN34_INTERNAL_45be876f_4_k_cu_9a80f6024cuda3std6ranges3__45__cpo4dataE)
_ZN34_INTERNAL_45be876f_4_k_cu_9a80f6024cuda3std6ranges3__45__cpo4dataE:
	.zero		1
	.type		_ZN34_INTERNAL_45be876f_4_k_cu_9a80f6026thrust24THRUST_300001_SM_1000_NS12placeholders2_1E,@object
	.size		_ZN34_INTERNAL_45be876f_4_k_cu_9a80f6026thrust24THRUST_300001_SM_1000_NS12placeholders2_1E,(_ZN34_INTERNAL_45be876f_4_k_cu_9a80f6024cuda3std3__45__cpo5beginE - _ZN34_INTERNAL_45be876f_4_k_cu_9a80f6026thrust24THRUST_300001_SM_1000_NS12placeholders2_1E)
_ZN34_INTERNAL_45be876f_4_k_cu_9a80f6026thrust24THRUST_300001_SM_1000_NS12placeholders2_1E:
	.zero		1
	.type		_ZN34_INTERNAL_45be876f_4_k_cu_9a80f6024cuda3std3__45__cpo5beginE,@object
	.size		_ZN34_INTERNAL_45be876f_4_k_cu_9a80f6024cuda3std3__45__cpo5beginE,(_ZN34_INTERNAL_45be876f_4_k_cu_9a80f6024cuda3std6ranges3__45__cpo5beginE - _ZN34_INTERNAL_45be876f_4_k_cu_9a80f6024cuda3std3__45__cpo5beginE)
_ZN34_INTERNAL_45be876f_4_k_cu_9a80f6024cuda3std3__45__cpo5beginE:
	.zero		1
	.type		_ZN34_INTERNAL_45be876f_4_k_cu_9a80f6024cuda3std6ranges3__45__cpo5beginE,@object
	.size		_ZN34_INTERNAL_45be876f_4_k_cu_9a80f6024cuda3std6ranges3__45__cpo5beginE,(_ZN34_INTERNAL_45be876f_4_k_cu_9a80f6026thrust24THRUST_300001_SM_1000_NS12placeholders2_5E - _ZN34_INTERNAL_45be876f_4_k_cu_9a80f6024cuda3std6ranges3__45__cpo5beginE)
_ZN34_INTERNAL_45be876f_4_k_cu_9a80f6024cuda3std6ranges3__45__cpo5beginE:
	.zero		1
	.type		_ZN34_INTERNAL_45be876f_4_k_cu_9a80f6026thrust24THRUST_300001_SM_1000_NS12placeholders2_5E,@object
	.size		_ZN34_INTERNAL_45be876f_4_k_cu_9a80f6026thrust24THRUST_300001_SM_1000_NS12placeholders2_5E,(_ZN34_INTERNAL_45be876f_4_k_cu_9a80f6024cuda3std3__45__cpo6rbeginE - _ZN34_INTERNAL_45be876f_4_k_cu_9a80f6026thrust24THRUST_300001_SM_1000_NS12placeholders2_5E)
_ZN34_INTERNAL_45be876f_4_k_cu_9a80f6026thrust24THRUST_300001_SM_1000_NS12placeholders2_5E:
	.zero		1
	.type		_ZN34_INTERNAL_45be876f_4_k_cu_9a80f6024cuda3std3__45__cpo6rbeginE,@object
	.size		_ZN34_INTERNAL_45be876f_4_k_cu_9a80f6024cuda3std3__45__cpo6rbeginE,(_ZN34_INTERNAL_45be876f_4_k_cu_9a80f6024cuda3std6ranges3__45__cpo7advanceE - _ZN34_INTERNAL_45be876f_4_k_cu_9a80f6024cuda3std3__45__cpo6rbeginE)
_ZN34_INTERNAL_45be876f_4_k_cu_9a80f6024cuda3std3__45__cpo6rbeginE:
	.zero		1
	.type		_ZN34_INTERNAL_45be876f_4_k_cu_9a80f6024cuda3std6ranges3__45__cpo7advanceE,@object
	.size		_ZN34_INTERNAL_45be876f_4_k_cu_9a80f6024cuda3std6ranges3__45__cpo7advanceE,(_ZN34_INTERNAL_45be876f_4_k_cu_9a80f6024cuda3std3__47nulloptE - _ZN34_INTERNAL_45be876f_4_k_cu_9a80f6024cuda3std6ranges3__45__cpo7advanceE)
_ZN34_INTERNAL_45be876f_4_k_cu_9a80f6024cuda3std6ranges3__45__cpo7advanceE:
	.zero		1
	.type		_ZN34_INTERNAL_45be876f_4_k_cu_9a80f6024cuda3std3__47nulloptE,@object
	.size		_ZN34_INTERNAL_45be876f_4_k_cu_9a80f6024cuda3std3__47nulloptE,(_ZN34_INTERNAL_45be876f_4_k_cu_9a80f6024cuda3std6ranges3__45__cpo8distanceE - _ZN34_INTERNAL_45be876f_4_k_cu_9a80f6024cuda3std3__47nulloptE)
_ZN34_INTERNAL_45be876f_4_k_cu_9a80f6024cuda3std3__47nulloptE:
	.zero		1
	.type		_ZN34_INTERNAL_45be876f_4_k_cu_9a80f6024cuda3std6ranges3__45__cpo8distanceE,@object
	.size		_ZN34_INTERNAL_45be876f_4_k_cu_9a80f6024cuda3std6ranges3__45__cpo8distanceE,(_ZN34_INTERNAL_45be876f_4_k_cu_9a80f6026thrust24THRUST_300001_SM_1000_NS12placeholders3_10E - _ZN34_INTERNAL_45be876f_4_k_cu_9a80f6024cuda3std6ranges3__45__cpo8distanceE)
_ZN34_INTERNAL_45be876f_4_k_cu_9a80f6024cuda3std6ranges3__45__cpo8distanceE:
	.zero		1
	.type		_ZN34_INTERNAL_45be876f_4_k_cu_9a80f6026thrust24THRUST_300001_SM_1000_NS12placeholders3_10E,@object
	.size		_ZN34_INTERNAL_45be876f_4_k_cu_9a80f6026thrust24THRUST_300001_SM_1000_NS12placeholders3_10E,(_ZN34_INTERNAL_45be876f_4_k_cu_9a80f6024cuda3std3__419piecewise_constructE - _ZN34_INTERNAL_45be876f_4_k_cu_9a80f6026thrust24THRUST_300001_SM_1000_NS12placeholders3_10E)
_ZN34_INTERNAL_45be876f_4_k_cu_9a80f6026thrust24THRUST_300001_SM_1000_NS12placeholders3_10E:
	.zero		1
	.type		_ZN34_INTERNAL_45be876f_4_k_cu_9a80f6024cuda3std3__419piecewise_constructE,@object
	.size		_ZN34_INTERNAL_45be876f_4_k_cu_9a80f6024cuda3std3__419piecewise_constructE,(_ZN34_INTERNAL_45be876f_4_k_cu_9a80f6024cuda3std6ranges3__45__cpo5cdataE - _ZN34_INTERNAL_45be876f_4_k_cu_9a80f6024cuda3std3__419piecewise_constructE)
_ZN34_INTERNAL_45be876f_4_k_cu_9a80f6024cuda3std3__419piecewise_constructE:
	.zero		1
	.type		_ZN34_INTERNAL_45be876f_4_k_cu_9a80f6024cuda3std6ranges3__45__cpo5cdataE,@object
	.size		_ZN34_INTERNAL_45be876f_4_k_cu_9a80f6024cuda3std6ranges3__45__cpo5cdataE,(_ZN34_INTERNAL_45be876f_4_k_cu_9a80f6026thrust24THRUST_300001_SM_1000_NS12placeholders2_2E - _ZN34_INTERNAL_45be876f_4_k_cu_9a80f6024cuda3std6ranges3__45__cpo5cdataE)
_ZN34_INTERNAL_45be876f_4_k_cu_9a80f6024cuda3std6ranges3__45__cpo5cdataE:
	.zero		1
	.type		_ZN34_INTERNAL_45be876f_4_k_cu_9a80f6026thrust24THRUST_300001_SM_1000_NS12placeholders2_2E,@object
	.size		_ZN34_INTERNAL_45be876f_4_k_cu_9a80f6026thrust24THRUST_300001_SM_1000_NS12placeholders2_2E,(_ZN34_INTERNAL_45be876f_4_k_cu_9a80f6024cuda3std3__45__cpo3endE - _ZN34_INTERNAL_45be876f_4_k_cu_9a80f6026thrust24THRUST_300001_SM_1000_NS12placeholders2_2E)
_ZN34_INTERNAL_45be876f_4_k_cu_9a80f6026thrust24THRUST_300001_SM_1000_NS12placeholders2_2E:
	.zero		1
	.type		_ZN34_INTERNAL_45be876f_4_k_cu_9a80f6024cuda3std3__45__cpo3endE,@object
	.size		_ZN34_INTERNAL_45be876f_4_k_cu_9a80f6024cuda3std3__45__cpo3endE,(_ZN34_INTERNAL_45be876f_4_k_cu_9a80f6024cuda3std6ranges3__45__cpo3endE - _ZN34_INTERNAL_45be876f_4_k_cu_9a80f6024cuda3std3__45__cpo3endE)
_ZN34_INTERNAL_45be876f_4_k_cu_9a80f6024cuda3std3__45__cpo3endE:
	.zero		1
	.type		_ZN34_INTERNAL_45be876f_4_k_cu_9a80f6024cuda3std6ranges3__45__cpo3endE,@object
	.size		_ZN34_INTERNAL_45be876f_4_k_cu_9a80f6024cuda3std6ranges3__45__cpo3endE,(_ZN34_INTERNAL_45be876f_4_k_cu_9a80f6026thrust24THRUST_300001_SM_1000_NS12placeholders2_6E - _ZN34_INTERNAL_45be876f_4_k_cu_9a80f6024cuda3std6ranges3__45__cpo3endE)
_ZN34_INTERNAL_45be876f_4_k_cu_9a80f6024cuda3std6ranges3__45__cpo3endE:
	.zero		1
	.type		_ZN34_INTERNAL_45be876f_4_k_cu_9a80f6026thrust24THRUST_300001_SM_1000_NS12placeholders2_6E,@object
	.size		_ZN34_INTERNAL_45be876f_4_k_cu_9a80f6026thrust24THRUST_300001_SM_1000_NS12placeholders2_6E,(_ZN34_INTERNAL_45be876f_4_k_cu_9a80f6024cuda3std3__45__cpo4rendE - _ZN34_INTERNAL_45be876f_4_k_cu_9a80f6026thrust24THRUST_300001_SM_1000_NS12placeholders2_6E)
_ZN34_INTERNAL_45be876f_4_k_cu_9a80f6026thrust24THRUST_300001_SM_1000_NS12placeholders2_6E:
	.zero		1
	.type		_ZN34_INTERNAL_45be876f_4_k_cu_9a80f6024cuda3std3__45__cpo4rendE,@object
	.size		_ZN34_INTERNAL_45be876f_4_k_cu_9a80f6024cuda3std3__45__cpo4rendE,(_ZN34_INTERNAL_45be876f_4_k_cu_9a80f6024cuda3std6ranges3__45__cpo9iter_swapE - _ZN34_INTERNAL_45be876f_4_k_cu_9a80f6024cuda3std3__45__cpo4rendE)
_ZN34_INTERNAL_45be876f_4_k_cu_9a80f6024cuda3std3__45__cpo4rendE:
	.zero		1
	.type		_ZN34_INTERNAL_45be876f_4_k_cu_9a80f6024cuda3std6ranges3__45__cpo9iter_swapE,@object
	.size		_ZN34_INTERNAL_45be876f_4_k_cu_9a80f6024cuda3std6ranges3__45__cpo9iter_swapE,(_ZN34_INTERNAL_45be876f_4_k_cu_9a80f6024cuda3std3__48unexpectE - _ZN34_INTERNAL_45be876f_4_k_cu_9a80f6024cuda3std6ranges3__45__cpo9iter_swapE)
_ZN34_INTERNAL_45be876f_4_k_cu_9a80f6024cuda3std6ranges3__45__cpo9iter_swapE:
	.zero		1
	.type		_ZN34_INTERNAL_45be876f_4_k_cu_9a80f6024cuda3std3__48unexpectE,@object
	.size		_ZN34_INTERNAL_45be876f_4_k_cu_9a80f6024cuda3std3__48unexpectE,(_ZN34_INTERNAL_45be876f_4_k_cu_9a80f6026thrust24THRUST_300001_SM_1000_NS8cuda_cub3parE - _ZN34_INTERNAL_45be876f_4_k_cu_9a80f6024cuda3std3__48unexpectE)
_ZN34_INTERNAL_45be876f_4_k_cu_9a80f6024cuda3std3__48unexpectE:
	.zero		1
	.type		_ZN34_INTERNAL_45be876f_4_k_cu_9a80f6026thrust24THRUST_300001_SM_1000_NS8cuda_cub3parE,@object
	.size		_ZN34_INTERNAL_45be876f_4_k_cu_9a80f6026thrust24THRUST_300001_SM_1000_NS8cuda_cub3parE,(_ZN34_INTERNAL_45be876f_4_k_cu_9a80f6026thrust24THRUST_300001_SM_1000_NS12placeholders2_4E - _ZN34_INTERNAL_45be876f_4_k_cu_9a80f6026thrust24THRUST_300001_SM_1000_NS8cuda_cub3parE)
_ZN34_INTERNAL_45be876f_4_k_cu_9a80f6026thrust24THRUST_300001_SM_1000_NS8cuda_cub3parE:
	.zero		1
	.type		_ZN34_INTERNAL_45be876f_4_k_cu_9a80f6026thrust24THRUST_300001_SM_1000_NS12placeholders2_4E,@object
	.size		_ZN34_INTERNAL_45be876f_4_k_cu_9a80f6026thrust24THRUST_300001_SM_1000_NS12placeholders2_4E,(_ZN34_INTERNAL_45be876f_4_k_cu_9a80f6024cuda3std3__45__cpo4cendE - _ZN34_INTERNAL_45be876f_4_k_cu_9a80f6026thrust24THRUST_300001_SM_1000_NS12placeholders2_4E)
_ZN34_INTERNAL_45be876f_4_k_cu_9a80f6026thrust24THRUST_300001_SM_1000_NS12placeholders2_4E:
	.zero		1
	.type		_ZN34_INTERNAL_45be876f_4_k_cu_9a80f6024cuda3std3__45__cpo4cendE,@object
	.size		_ZN34_INTERNAL_45be876f_4_k_cu_9a80f6024cuda3std3__45__cpo4cendE,(_ZN34_INTERNAL_45be876f_4_k_cu_9a80f6024cuda3std6ranges3__45__cpo4cendE - _ZN34_INTERNAL_45be876f_4_k_cu_9a80f6024cuda3std3__45__cpo4cendE)
_ZN34_INTERNAL_45be876f_4_k_cu_9a80f6024cuda3std3__45__cpo4cendE:
	.zero		1
	.type		_ZN34_INTERNAL_45be876f_4_k_cu_9a80f6024cuda3std6ranges3__45__cpo4cendE,@object
	.size		_ZN34_INTERNAL_45be876f_4_k_cu_9a80f6024cuda3std6ranges3__45__cpo4cendE,(_ZN34_INTERNAL_45be876f_4_k_cu_9a80f6024cuda3std3__420unreachable_sentinelE - _ZN34_INTERNAL_45be876f_4_k_cu_9a80f6024cuda3std6ranges3__45__cpo4cendE)
_ZN34_INTERNAL_45be876f_4_k_cu_9a80f6024cuda3std6ranges3__45__cpo4cendE:
	.zero		1
	.type		_ZN34_INTERNAL_45be876f_4_k_cu_9a80f6024cuda3std3__420unreachable_sentinelE,@object
	.size		_ZN34_INTERNAL_45be876f_4_k_cu_9a80f6024cuda3std3__420unreachable_sentinelE,(_ZN34_INTERNAL_45be876f_4_k_cu_9a80f6024cuda3std6ranges3__45__cpo5ssizeE - _ZN34_INTERNAL_45be876f_4_k_cu_9a80f6024cuda3std3__420unreachable_sentinelE)
_ZN34_INTERNAL_45be876f_4_k_cu_9a80f6024cuda3std3__420unreachable_sentinelE:
	.zero		1
	.type		_ZN34_INTERNAL_45be876f_4_k_cu_9a80f6024cuda3std6ranges3__45__cpo5ssizeE,@object
	.size		_ZN34_INTERNAL_45be876f_4_k_cu_9a80f6024cuda3std6ranges3__45__cpo5ssizeE,(_ZN34_INTERNAL_45be876f_4_k_cu_9a80f6026thrust24THRUST_300001_SM_1000_NS12placeholders2_8E - _ZN34_INTERNAL_45be876f_4_k_cu_9a80f6024cuda3std6ranges3__45__cpo5ssizeE)
_ZN34_INTERNAL_45be876f_4_k_cu_9a80f6024cuda3std6ranges3__45__cpo5ssizeE:
	.zero		1
	.type		_ZN34_INTERNAL_45be876f_4_k_cu_9a80f6026thrust24THRUST_300001_SM_1000_NS12placeholders2_8E,@object
	.size		_ZN34_INTERNAL_45be876f_4_k_cu_9a80f6026thrust24THRUST_300001_SM_1000_NS12placeholders2_8E,(_ZN34_INTERNAL_45be876f_4_k_cu_9a80f6024cuda3std3__45__cpo5crendE - _ZN34_INTERNAL_45be876f_4_k_cu_9a80f6026thrust24THRUST_300001_SM_1000_NS12placeholders2_8E)
_ZN34_INTERNAL_45be876f_4_k_cu_9a80f6026thrust24THRUST_300001_SM_1000_NS12placeholders2_8E:
	.zero		1
	.type		_ZN34_INTERNAL_45be876f_4_k_cu_9a80f6024cuda3std3__45__cpo5crendE,@object
	.size		_ZN34_INTERNAL_45be876f_4_k_cu_9a80f6024cuda3std3__45__cpo5crendE,(_ZN34_INTERNAL_45be876f_4_k_cu_9a80f6024cuda3std6ranges3__45__cpo4prevE - _ZN34_INTERNAL_45be876f_4_k_cu_9a80f6024cuda3std3__45__cpo5crendE)
_ZN34_INTERNAL_45be876f_4_k_cu_9a80f6024cuda3std3__45__cpo5crendE:
	.zero		1
	.type		_ZN34_INTERNAL_45be876f_4_k_cu_9a80f6024cuda3std6ranges3__45__cpo4prevE,@object
	.size		_ZN34_INTERNAL_45be876f_4_k_cu_9a80f6024cuda3std6ranges3__45__cpo4prevE,(_ZN34_INTERNAL_45be876f_4_k_cu_9a80f6024cuda3std6ranges3__45__cpo9iter_moveE - _ZN34_INTERNAL_45be876f_4_k_cu_9a80f6024cuda3std6ranges3__45__cpo4prevE)
_ZN34_INTERNAL_45be876f_4_k_cu_9a80f6024cuda3std6ranges3__45__cpo4prevE:
	.zero		1
	.type		_ZN34_INTERNAL_45be876f_4_k_cu_9a80f6024cuda3std6ranges3__45__cpo9iter_moveE,@object
	.size		_ZN34_INTERNAL_45be876f_4_k_cu_9a80f6024cuda3std6ranges3__45__cpo9iter_moveE,(_ZN34_INTERNAL_45be876f_4_k_cu_9a80f6026thrust24THRUST_300001_SM_1000_NS6system6detail10sequential3seqE - _ZN34_INTERNAL_45be876f_4_k_cu_9a80f6024cuda3std6ranges3__45__cpo9iter_moveE)
_ZN34_INTERNAL_45be876f_4_k_cu_9a80f6024cuda3std6ranges3__45__cpo9iter_moveE:
	.zero		1
	.type		_ZN34_INTERNAL_45be876f_4_k_cu_9a80f6026thrust24THRUST_300001_SM_1000_NS6system6detail10sequential3seqE,@object
	.size		_ZN34_INTERNAL_45be876f_4_k_cu_9a80f6026thrust24THRUST_300001_SM_1000_NS6system6detail10sequential3seqE,(.L_40 - _ZN34_INTERNAL_45be876f_4_k_cu_9a80f6026thrust24THRUST_300001_SM_1000_NS6system6detail10sequential3seqE)
_ZN34_INTERNAL_45be876f_4_k_cu_9a80f6026thrust24THRUST_300001_SM_1000_NS6system6detail10sequential3seqE:
	.zero		1
.L_40:


//--------------------- .nv.constant0._ZN3cub18CUB_300001_SM_10006detail8for_each13static_kernelINS2_12policy_hub_t12policy_500_tEmN6thrust24THRUST_300001_SM_1000_NS8cuda_cub20__uninitialized_fill7functorINS7_10device_ptrI17curandStateXORWOWEESC_EEEEvT0_T1_ --------------------------
	.section	.nv.constant0._ZN3cub18CUB_300001_SM_10006detail8for_each13static_kernelINS2_12policy_hub_t12policy_500_tEmN6thrust24THRUST_300001_SM_1000_NS8cuda_cub20__uninitialized_fill7functorINS7_10device_ptrI17curandStateXORWOWEESC_EEEEvT0_T1_,"a",@progbits
	.sectionflags	@""
	.align	4
.nv.constant0._ZN3cub18CUB_300001_SM_10006detail8for_each13static_kernelINS2_12policy_hub_t12policy_500_tEmN6thrust24THRUST_300001_SM_1000_NS8cuda_cub20__uninitialized_fill7functorINS7_10device_ptrI17curandStateXORWOWEESC_EEEEvT0_T1_:
	.zero		960


//--------------------- .nv.constant0._ZN3cub18CUB_300001_SM_10006detail8for_each13static_kernelINS2_12policy_hub_t12policy_500_tEmN6thrust24THRUST_300001_SM_1000_NS8cuda_cub20__uninitialized_fill7functorINS7_10device_ptrIfEEfEEEEvT0_T1_ --------------------------
	.section	.nv.constant0._ZN3cub18CUB_300001_SM_10006detail8for_each13static_kernelINS2_12policy_hub_t12policy_500_tEmN6thrust24THRUST_300001_SM_1000_NS8cuda_cub20__uninitialized_fill7functorINS7_10device_ptrIfEEfEEEEvT0_T1_,"a",@progbits
	.sectionflags	@""
	.align	4
.nv.constant0._ZN3cub18CUB_300001_SM_10006detail8for_each13static_kernelINS2_12policy_hub_t12policy_500_tEmN6thrust24THRUST_300001_SM_1000_NS8cuda_cub20__uninitialized_fill7functorINS7_10device_ptrIfEEfEEEEvT0_T1_:
	.zero		920


//--------------------- .nv.constant0._ZN3cub18CUB_300001_SM_10006detail11EmptyKernelIvEEvv --------------------------
	.section	.nv.constant0._ZN3cub18CUB_300001_SM_10006detail11EmptyKernelIvEEvv,"a",@progbits
	.sectionflags	@""
	.align	4
.nv.constant0._ZN3cub18CUB_300001_SM_10006detail11EmptyKernelIvEEvv:
	.zero		896


//--------------------- .nv.constant0._Z25updateAffectedWalksKernelPiS_PfP17curandStateXORWOWiS_iif --------------------------
	.section	.nv.constant0._Z25updateAffectedWalksKernelPiS_PfP17curandStateXORWOWiS_iif,"a",@progbits
	.sectionflags	@""
	.align	4
.nv.constant0._Z25updateAffectedWalksKernelPiS_PfP17curandStateXORWOWiS_iif:
	.zero		956


//--------------------- .nv.constant0._Z16randomWalkKernelPiS_PfP17curandStateXORWOWiif --------------------------
	.section	.nv.constant0._Z16randomWalkKernelPiS_PfP17curandStateXORWOWiif,"a",@progbits
	.sectionflags	@""
	.align	4
.nv.constant0._Z16randomWalkKernelPiS_PfP17curandStateXORWOWiif:
	.zero		940


//--------------------- .nv.constant0._Z13initializeRNGP17curandStateXORWOWi --------------------------
	.section	.nv.constant0._Z13initializeRNGP17curandStateXORWOWi,"a",@progbits
	.sectionflags	@""
	.align	4
.nv.constant0._Z13initializeRNGP17curandStateXORWOWi:
	.zero		908


//--------------------- SYMBOLS --------------------------

	.type		.nv.reservedSmem.offset0,@object
	.size		.nv.reservedSmem.offset0,0x4
